//
// Generated by NVIDIA NVVM Compiler
//
// Compiler Build ID: CL-36424714
// Cuda compilation tools, release 13.0, V13.0.88
// Based on NVVM 20.0.0
//

.version 9.0
.target sm_100
.address_size 64

	// .globl	_Z29kernel_excl_prefix_sum_ver1_1PfS_

.visible .entry _Z29kernel_excl_prefix_sum_ver1_1PfS_(
	.param .u64 .ptr .align 1 _Z29kernel_excl_prefix_sum_ver1_1PfS__param_0,
	.param .u64 .ptr .align 1 _Z29kernel_excl_prefix_sum_ver1_1PfS__param_1
)
{
	.reg .pred 	%p<3>;
	.reg .b32 	%r<13>;
	.reg .b32 	%f<12>;
	.reg .b64 	%rd<12>;

	ld.param.u64 	%rd5, [_Z29kernel_excl_prefix_sum_ver1_1PfS__param_0];
	ld.param.u64 	%rd6, [_Z29kernel_excl_prefix_sum_ver1_1PfS__param_1];
	mov.u32 	%r7, %ctaid.x;
	mov.u32 	%r8, %ntid.x;
	mov.u32 	%r9, %tid.x;
	mad.lo.s32 	%r1, %r7, %r8, %r9;
	setp.gt.s32 	%p1, %r1, 8191;
	@%p1 bra 	$L__BB0_4;
	cvta.to.global.u64 	%rd7, %rd6;
	shl.b32 	%r12, %r1, 11;
	mul.wide.s32 	%rd8, %r12, 4;
	add.s64 	%rd9, %rd7, %rd8;
	ld.global.f32 	%f11, [%rd9];
	cvta.to.global.u64 	%rd10, %rd5;
	add.s64 	%rd1, %rd10, 8;
	add.s64 	%rd2, %rd7, 16;
	mov.b32 	%r11, 0;
$L__BB0_2:
	mul.wide.s32 	%rd11, %r12, 4;
	add.s64 	%rd3, %rd1, %rd11;
	add.s64 	%rd4, %rd2, %rd11;
	ld.global.f32 	%f5, [%rd3+-8];
	add.f32 	%f6, %f11, %f5;
	st.global.f32 	[%rd4+-12], %f6;
	ld.global.f32 	%f7, [%rd3+-4];
	add.f32 	%f8, %f6, %f7;
	st.global.f32 	[%rd4+-8], %f8;
	ld.global.f32 	%f9, [%rd3];
	add.f32 	%f3, %f8, %f9;
	st.global.f32 	[%rd4+-4], %f3;
	setp.eq.s32 	%p2, %r11, 2044;
	@%p2 bra 	$L__BB0_4;
	add.s32 	%r12, %r12, 4;
	ld.global.f32 	%f10, [%rd3+4];
	add.f32 	%f11, %f3, %f10;
	st.global.f32 	[%rd4], %f11;
	add.s32 	%r11, %r11, 4;
	bra.uni 	$L__BB0_2;
$L__BB0_4:
	ret;

}
	// .globl	_Z29kernel_excl_prefix_sum_ver1_2PfS_x
.visible .entry _Z29kernel_excl_prefix_sum_ver1_2PfS_x(
	.param .u64 .ptr .align 1 _Z29kernel_excl_prefix_sum_ver1_2PfS_x_param_0,
	.param .u64 .ptr .align 1 _Z29kernel_excl_prefix_sum_ver1_2PfS_x_param_1,
	.param .u64 _Z29kernel_excl_prefix_sum_ver1_2PfS_x_param_2
)
{
	.reg .pred 	%p<4>;
	.reg .b32 	%r<22>;
	.reg .b32 	%f<12>;
	.reg .b64 	%rd<25>;

	ld.param.u64 	%rd8, [_Z29kernel_excl_prefix_sum_ver1_2PfS_x_param_0];
	ld.param.u64 	%rd9, [_Z29kernel_excl_prefix_sum_ver1_2PfS_x_param_1];
	ld.param.u64 	%rd10, [_Z29kernel_excl_prefix_sum_ver1_2PfS_x_param_2];
	cvta.to.global.u64 	%rd11, %rd8;
	cvta.to.global.u64 	%rd1, %rd9;
	mov.u32 	%r6, %ctaid.x;
	mov.u32 	%r7, %ntid.x;
	mov.u32 	%r8, %tid.x;
	mad.lo.s32 	%r9, %r6, %r7, %r8;
	shr.s64 	%rd12, %rd10, 63;
	shr.u64 	%rd13, %rd12, 53;
	add.s64 	%rd14, %rd10, %rd13;
	shr.s64 	%rd15, %rd14, 11;
	cvt.u32.u64 	%r10, %rd15;
	div.s32 	%r11, %r9, %r10;
	mul.lo.s32 	%r12, %r11, %r10;
	sub.s32 	%r13, %r9, %r12;
	cvt.u32.u64 	%r14, %rd10;
	mul.lo.s32 	%r15, %r11, %r14;
	shl.b32 	%r16, %r15, 1;
	add.s32 	%r1, %r16, %r14;
	mul.wide.s32 	%rd16, %r1, 4;
	add.s64 	%rd17, %rd1, %rd16;
	ld.global.f32 	%f2, [%rd17+-4];
	add.s64 	%rd18, %rd11, %rd16;
	ld.global.f32 	%f3, [%rd18+-4];
	add.f32 	%f1, %f2, %f3;
	cvt.s64.s32 	%rd19, %r13;
	mul.lo.s64 	%rd2, %rd10, %rd19;
	cvt.s64.s32 	%rd3, %rd15;
	or.b64  	%rd20, %rd2, %rd3;
	and.b64  	%rd21, %rd20, -4294967296;
	setp.ne.s64 	%p1, %rd21, 0;
	@%p1 bra 	$L__BB1_2;
	cvt.u32.u64 	%r17, %rd3;
	cvt.u32.u64 	%r18, %rd2;
	div.u32 	%r19, %r18, %r17;
	cvt.u64.u32 	%rd24, %r19;
	bra.uni 	$L__BB1_3;
$L__BB1_2:
	div.s64 	%rd24, %rd2, %rd3;
$L__BB1_3:
	cvt.u32.u64 	%r20, %rd24;
	add.s32 	%r21, %r1, %r20;
	setp.gt.s32 	%p2, %r21, 16777215;
	@%p2 bra 	$L__BB1_6;
	add.s32 	%r3, %r21, 2044;
	add.s64 	%rd7, %rd1, 8;
$L__BB1_5:
	mul.wide.s32 	%rd22, %r21, 4;
	add.s64 	%rd23, %rd7, %rd22;
	ld.global.f32 	%f4, [%rd23+-8];
	add.f32 	%f5, %f1, %f4;
	st.global.f32 	[%rd23+-8], %f5;
	ld.global.f32 	%f6, [%rd23+-4];
	add.f32 	%f7, %f1, %f6;
	st.global.f32 	[%rd23+-4], %f7;
	ld.global.f32 	%f8, [%rd23];
	add.f32 	%f9, %f1, %f8;
	st.global.f32 	[%rd23], %f9;
	ld.global.f32 	%f10, [%rd23+4];
	add.f32 	%f11, %f1, %f10;
	st.global.f32 	[%rd23+4], %f11;
	add.s32 	%r5, %r21, 4;
	setp.lt.s32 	%p3, %r21, %r3;
	mov.u32 	%r21, %r5;
	@%p3 bra 	$L__BB1_5;
$L__BB1_6:
	ret;

}
	// .globl	_Z29kernel_excl_prefix_sum_ver2_1PfS_
.visible .entry _Z29kernel_excl_prefix_sum_ver2_1PfS_(
	.param .u64 .ptr .align 1 _Z29kernel_excl_prefix_sum_ver2_1PfS__param_0,
	.param .u64 .ptr .align 1 _Z29kernel_excl_prefix_sum_ver2_1PfS__param_1
)
{
	.reg .pred 	%p<3>;
	.reg .b32 	%r<13>;
	.reg .b32 	%f<12>;
	.reg .b64 	%rd<12>;

	ld.param.u64 	%rd5, [_Z29kernel_excl_prefix_sum_ver2_1PfS__param_0];
	ld.param.u64 	%rd6, [_Z29kernel_excl_prefix_sum_ver2_1PfS__param_1];
	mov.u32 	%r7, %ctaid.x;
	mov.u32 	%r8, %ntid.x;
	mov.u32 	%r9, %tid.x;
	mad.lo.s32 	%r1, %r7, %r8, %r9;
	setp.gt.s32 	%p1, %r1, 8191;
	@%p1 bra 	$L__BB2_4;
	cvta.to.global.u64 	%rd7, %rd6;
	shl.b32 	%r12, %r1, 11;
	mul.wide.s32 	%rd8, %r12, 4;
	add.s64 	%rd9, %rd7, %rd8;
	ld.global.f32 	%f11, [%rd9];
	cvta.to.global.u64 	%rd10, %rd5;
	add.s64 	%rd1, %rd10, 8;
	add.s64 	%rd2, %rd7, 16;
	mov.b32 	%r11, 0;
$L__BB2_2:
	mul.wide.s32 	%rd11, %r12, 4;
	add.s64 	%rd3, %rd1, %rd11;
	add.s64 	%rd4, %rd2, %rd11;
	ld.global.f32 	%f5, [%rd3+-8];
	add.f32 	%f6, %f11, %f5;
	st.global.f32 	[%rd4+-12], %f6;
	ld.global.f32 	%f7, [%rd3+-4];
	add.f32 	%f8, %f6, %f7;
	st.global.f32 	[%rd4+-8], %f8;
	ld.global.f32 	%f9, [%rd3];
	add.f32 	%f3, %f8, %f9;
	st.global.f32 	[%rd4+-4], %f3;
	setp.eq.s32 	%p2, %r11, 2044;
	@%p2 bra 	$L__BB2_4;
	add.s32 	%r12, %r12, 4;
	ld.global.f32 	%f10, [%rd3+4];
	add.f32 	%f11, %f3, %f10;
	st.global.f32 	[%rd4], %f11;
	add.s32 	%r11, %r11, 4;
	bra.uni 	$L__BB2_2;
$L__BB2_4:
	ret;

}
	// .globl	_Z29kernel_excl_prefix_sum_ver2_2PfS_x
.visible .entry _Z29kernel_excl_prefix_sum_ver2_2PfS_x(
	.param .u64 .ptr .align 1 _Z29kernel_excl_prefix_sum_ver2_2PfS_x_param_0,
	.param .u64 .ptr .align 1 _Z29kernel_excl_prefix_sum_ver2_2PfS_x_param_1,
	.param .u64 _Z29kernel_excl_prefix_sum_ver2_2PfS_x_param_2
)
{
	.reg .pred 	%p<4>;
	.reg .b32 	%r<22>;
	.reg .b32 	%f<36>;
	.reg .b64 	%rd<25>;

	ld.param.u64 	%rd8, [_Z29kernel_excl_prefix_sum_ver2_2PfS_x_param_0];
	ld.param.u64 	%rd9, [_Z29kernel_excl_prefix_sum_ver2_2PfS_x_param_1];
	ld.param.u64 	%rd10, [_Z29kernel_excl_prefix_sum_ver2_2PfS_x_param_2];
	cvta.to.global.u64 	%rd11, %rd8;
	cvta.to.global.u64 	%rd1, %rd9;
	mov.u32 	%r6, %ctaid.x;
	mov.u32 	%r7, %ntid.x;
	mov.u32 	%r8, %tid.x;
	mad.lo.s32 	%r9, %r6, %r7, %r8;
	shr.s64 	%rd12, %rd10, 63;
	shr.u64 	%rd13, %rd12, 53;
	add.s64 	%rd14, %rd10, %rd13;
	shr.s64 	%rd15, %rd14, 11;
	cvt.u32.u64 	%r10, %rd15;
	div.s32 	%r11, %r9, %r10;
	mul.lo.s32 	%r12, %r11, %r10;
	sub.s32 	%r13, %r9, %r12;
	cvt.u32.u64 	%r14, %rd10;
	mul.lo.s32 	%r15, %r11, %r14;
	shl.b32 	%r16, %r15, 1;
	add.s32 	%r1, %r16, %r14;
	mul.wide.s32 	%rd16, %r1, 4;
	add.s64 	%rd17, %rd1, %rd16;
	ld.global.f32 	%f2, [%rd17+-4];
	add.s64 	%rd18, %rd11, %rd16;
	ld.global.f32 	%f3, [%rd18+-4];
	add.f32 	%f1, %f2, %f3;
	cvt.s64.s32 	%rd19, %r13;
	mul.lo.s64 	%rd2, %rd10, %rd19;
	cvt.s64.s32 	%rd3, %rd15;
	or.b64  	%rd20, %rd2, %rd3;
	and.b64  	%rd21, %rd20, -4294967296;
	setp.ne.s64 	%p1, %rd21, 0;
	@%p1 bra 	$L__BB3_2;
	cvt.u32.u64 	%r17, %rd3;
	cvt.u32.u64 	%r18, %rd2;
	div.u32 	%r19, %r18, %r17;
	cvt.u64.u32 	%rd24, %r19;
	bra.uni 	$L__BB3_3;
$L__BB3_2:
	div.s64 	%rd24, %rd2, %rd3;
$L__BB3_3:
	cvt.u32.u64 	%r20, %rd24;
	add.s32 	%r21, %r1, %r20;
	setp.gt.s32 	%p2, %r21, 16777215;
	@%p2 bra 	$L__BB3_6;
	add.s32 	%r3, %r21, 2029;
	add.s64 	%rd7, %rd1, 32;
$L__BB3_5:
	mul.wide.s32 	%rd22, %r21, 4;
	add.s64 	%rd23, %rd7, %rd22;
	ld.global.f32 	%f4, [%rd23+-32];
	add.f32 	%f5, %f1, %f4;
	st.global.f32 	[%rd23+-32], %f5;
	ld.global.f32 	%f6, [%rd23+-28];
	add.f32 	%f7, %f1, %f6;
	st.global.f32 	[%rd23+-28], %f7;
	ld.global.f32 	%f8, [%rd23+-24];
	add.f32 	%f9, %f1, %f8;
	st.global.f32 	[%rd23+-24], %f9;
	ld.global.f32 	%f10, [%rd23+-20];
	add.f32 	%f11, %f1, %f10;
	st.global.f32 	[%rd23+-20], %f11;
	ld.global.f32 	%f12, [%rd23+-16];
	add.f32 	%f13, %f1, %f12;
	st.global.f32 	[%rd23+-16], %f13;
	ld.global.f32 	%f14, [%rd23+-12];
	add.f32 	%f15, %f1, %f14;
	st.global.f32 	[%rd23+-12], %f15;
	ld.global.f32 	%f16, [%rd23+-8];
	add.f32 	%f17, %f1, %f16;
	st.global.f32 	[%rd23+-8], %f17;
	ld.global.f32 	%f18, [%rd23+-4];
	add.f32 	%f19, %f1, %f18;
	st.global.f32 	[%rd23+-4], %f19;
	ld.global.f32 	%f20, [%rd23];
	add.f32 	%f21, %f1, %f20;
	st.global.f32 	[%rd23], %f21;
	ld.global.f32 	%f22, [%rd23+4];
	add.f32 	%f23, %f1, %f22;
	st.global.f32 	[%rd23+4], %f23;
	ld.global.f32 	%f24, [%rd23+8];
	add.f32 	%f25, %f1, %f24;
	st.global.f32 	[%rd23+8], %f25;
	ld.global.f32 	%f26, [%rd23+12];
	add.f32 	%f27, %f1, %f26;
	st.global.f32 	[%rd23+12], %f27;
	ld.global.f32 	%f28, [%rd23+16];
	add.f32 	%f29, %f1, %f28;
	st.global.f32 	[%rd23+16], %f29;
	ld.global.f32 	%f30, [%rd23+20];
	add.f32 	%f31, %f1, %f30;
	st.global.f32 	[%rd23+20], %f31;
	ld.global.f32 	%f32, [%rd23+24];
	add.f32 	%f33, %f1, %f32;
	st.global.f32 	[%rd23+24], %f33;
	ld.global.f32 	%f34, [%rd23+28];
	add.f32 	%f35, %f1, %f34;
	st.global.f32 	[%rd23+28], %f35;
	add.s32 	%r5, %r21, 16;
	setp.lt.s32 	%p3, %r21, %r3;
	mov.u32 	%r21, %r5;
	@%p3 bra 	$L__BB3_5;
$L__BB3_6:
	ret;

}


// ===== COMPILED SASS (sm_100) =====

	.target	sm_100

	.elftype	@"ET_EXEC"


//--------------------- .note.nv.tkinfo           --------------------------
	.section	.note.nv.tkinfo,"",@"SHT_NOTE"
	.sectionflags	@"SHF_NOTE_NV_TKINFO"
	.tkinfo
        /*0018*/ 	.word	0x00000002
        /*0030*/ 	.string	""
        /*0030*/ 	.string	"ptxas"
        /*0030*/ 	.string	"Cuda compilation tools, release 13.0, V13.0.88"
        /*0030*/ 	.string	"Build cuda_13.0.r13.0/compiler.36424714_0"
        /*0030*/ 	.string	"-arch sm_100 -m 64 "



//--------------------- .note.nv.cuinfo           --------------------------
	.section	.note.nv.cuinfo,"",@"SHT_NOTE"
	.sectionflags	@"SHF_NOTE_NV_CUINFO"
        /*0018*/ 	.short	0x0002
        /*001a*/ 	.short	0x0064
        /*001c*/ 	.short	0x0082
	.zero		2


//--------------------- .nv.info                  --------------------------
	.section	.nv.info,"",@"SHT_CUDA_INFO"
	.align	4


	//----- nvinfo : EIATTR_REGCOUNT
	.align		4
        /*0000*/ 	.byte	0x04, 0x2f
        /*0002*/ 	.short	(.L_1 - .L_0)
	.align		4
.L_0:
        /*0004*/ 	.word	index@(_Z29kernel_excl_prefix_sum_ver1_1PfS_)
        /*0008*/ 	.word	0x0000001a


	//----- nvinfo : EIATTR_FRAME_SIZE
	.align		4
.L_1:
        /*000c*/ 	.byte	0x04, 0x11
        /*000e*/ 	.short	(.L_3 - .L_2)
	.align		4
.L_2:
        /*0010*/ 	.word	index@(_Z29kernel_excl_prefix_sum_ver1_1PfS_)
        /*0014*/ 	.word	0x00000000


	//----- nvinfo : EIATTR_REGCOUNT
	.align		4
.L_3:
        /*0018*/ 	.byte	0x04, 0x2f
        /*001a*/ 	.short	(.L_5 - .L_4)
	.align		4
.L_4:
        /*001c*/ 	.word	index@(_Z29kernel_excl_prefix_sum_ver1_2PfS_x)
        /*0020*/ 	.word	0x00000016


	//----- nvinfo : EIATTR_FRAME_SIZE
	.align		4
.L_5:
        /*0024*/ 	.byte	0x04, 0x11
        /*0026*/ 	.short	(.L_7 - .L_6)
	.align		4
.L_6:
        /*0028*/ 	.word	index@($__internal_1_$__cuda_sm20_div_s64)
        /*002c*/ 	.word	0x00000000


	//----- nvinfo : EIATTR_FRAME_SIZE
	.align		4
.L_7:
        /*0030*/ 	.byte	0x04, 0x11
        /*0032*/ 	.short	(.L_9 - .L_8)
	.align		4
.L_8:
        /*0034*/ 	.word	index@(_Z29kernel_excl_prefix_sum_ver1_2PfS_x)
        /*0038*/ 	.word	0x00000000


	//----- nvinfo : EIATTR_REGCOUNT
	.align		4
.L_9:
        /*003c*/ 	.byte	0x04, 0x2f
        /*003e*/ 	.short	(.L_11 - .L_10)
	.align		4
.L_10:
        /*0040*/ 	.word	index@(_Z29kernel_excl_prefix_sum_ver2_1PfS_)
        /*0044*/ 	.word	0x0000001a


	//----- nvinfo : EIATTR_FRAME_SIZE
	.align		4
.L_11:
        /*0048*/ 	.byte	0x04, 0x11
        /*004a*/ 	.short	(.L_13 - .L_12)
	.align		4
.L_12:
        /*004c*/ 	.word	index@(_Z29kernel_excl_prefix_sum_ver2_1PfS_)
        /*0050*/ 	.word	0x00000000


	//----- nvinfo : EIATTR_REGCOUNT
	.align		4
.L_13:
        /*0054*/ 	.byte	0x04, 0x2f
        /*0056*/ 	.short	(.L_15 - .L_14)
	.align		4
.L_14:
        /*0058*/ 	.word	index@(_Z29kernel_excl_prefix_sum_ver2_2PfS_x)
        /*005c*/ 	.word	0x00000020


	//----- nvinfo : EIATTR_FRAME_SIZE
	.align		4
.L_15:
        /*0060*/ 	.byte	0x04, 0x11
        /*0062*/ 	.short	(.L_17 - .L_16)
	.align		4
.L_16:
        /*0064*/ 	.word	index@($__internal_0_$__cuda_sm20_div_s64)
        /*0068*/ 	.word	0x00000000


	//----- nvinfo : EIATTR_FRAME_SIZE
	.align		4
.L_17:
        /*006c*/ 	.byte	0x04, 0x11
        /*006e*/ 	.short	(.L_19 - .L_18)
	.align		4
.L_18:
        /*0070*/ 	.word	index@(_Z29kernel_excl_prefix_sum_ver2_2PfS_x)
        /*0074*/ 	.word	0x00000000


	//----- nvinfo : EIATTR_MIN_STACK_SIZE
	.align		4
.L_19:
        /*0078*/ 	.byte	0x04, 0x12
        /*007a*/ 	.short	(.L_21 - .L_20)
	.align		4
.L_20:
        /*007c*/ 	.word	index@(_Z29kernel_excl_prefix_sum_ver2_2PfS_x)
        /*0080*/ 	.word	0x00000000


	//----- nvinfo : EIATTR_MIN_STACK_SIZE
	.align		4
.L_21:
        /*0084*/ 	.byte	0x04, 0x12
        /*0086*/ 	.short	(.L_23 - .L_22)
	.align		4
.L_22:
        /*0088*/ 	.word	index@(_Z29kernel_excl_prefix_sum_ver2_1PfS_)
        /*008c*/ 	.word	0x00000000


	//----- nvinfo : EIATTR_MIN_STACK_SIZE
	.align		4
.L_23:
        /*0090*/ 	.byte	0x04, 0x12
        /*0092*/ 	.short	(.L_25 - .L_24)
	.align		4
.L_24:
        /*0094*/ 	.word	index@(_Z29kernel_excl_prefix_sum_ver1_2PfS_x)
        /*0098*/ 	.word	0x00000000


	//----- nvinfo : EIATTR_MIN_STACK_SIZE
	.align		4
.L_25:
        /*009c*/ 	.byte	0x04, 0x12
        /*009e*/ 	.short	(.L_27 - .L_26)
	.align		4
.L_26:
        /*00a0*/ 	.word	index@(_Z29kernel_excl_prefix_sum_ver1_1PfS_)
        /*00a4*/ 	.word	0x00000000
.L_27:


//--------------------- .nv.compat                --------------------------
	.section	.nv.compat,"",@"SHT_CUDA_COMPAT_INFO"
	.align	4
        /*0000*/ 	.byte	0x02, 0x09, 0x00, 0x00, 0x02, 0x02, 0x01, 0x00, 0x02, 0x05, 0x05, 0x00, 0x03, 0x07, 0x01, 0x01
        /*0010*/ 	.byte	0x02, 0x03, 0x00, 0x00, 0x02, 0x06, 0x01, 0x00, 0x04, 0x0b, 0x08, 0x00, 0x09, 0x00, 0x00, 0x00
        /*0020*/ 	.byte	0x00, 0x00, 0x00, 0x00


//--------------------- .nv.info._Z29kernel_excl_prefix_sum_ver2_2PfS_x --------------------------
	.section	.nv.info._Z29kernel_excl_prefix_sum_ver2_2PfS_x,"",@"SHT_CUDA_INFO"
	.sectionflags	@""
	.align	4


	//----- nvinfo : EIATTR_CUDA_API_VERSION
	.align		4
        /*0000*/ 	.byte	0x04, 0x37
        /*0002*/ 	.short	(.L_29 - .L_28)
.L_28:
        /*0004*/ 	.word	0x00000082


	//----- nvinfo : EIATTR_KPARAM_INFO
	.align		4
.L_29:
        /*0008*/ 	.byte	0x04, 0x17
        /*000a*/ 	.short	(.L_31 - .L_30)
.L_30:
        /*000c*/ 	.word	0x00000000
        /*0010*/ 	.short	0x0002
        /*0012*/ 	.short	0x0010
        /*0014*/ 	.byte	0x00, 0xf0, 0x21, 0x00


	//----- nvinfo : EIATTR_KPARAM_INFO
	.align		4
.L_31:
        /*0018*/ 	.byte	0x04, 0x17
        /*001a*/ 	.short	(.L_33 - .L_32)
.L_32:
        /*001c*/ 	.word	0x00000000
        /*0020*/ 	.short	0x0001
        /*0022*/ 	.short	0x0008
        /*0024*/ 	.byte	0x00, 0xf5, 0x21, 0x00


	//----- nvinfo : EIATTR_KPARAM_INFO
	.align		4
.L_33:
        /*0028*/ 	.byte	0x04, 0x17
        /*002a*/ 	.short	(.L_35 - .L_34)
.L_34:
        /*002c*/ 	.word	0x00000000
        /*0030*/ 	.short	0x0000
        /*0032*/ 	.short	0x0000
        /*0034*/ 	.byte	0x00, 0xf5, 0x21, 0x00


	//----- nvinfo : EIATTR_SPARSE_MMA_MASK
	.align		4
.L_35:
        /*0038*/ 	.byte	0x03, 0x50
        /*003a*/ 	.short	0x0000


	//----- nvinfo : EIATTR_MAXREG_COUNT
	.align		4
        /*003c*/ 	.byte	0x03, 0x1b
        /*003e*/ 	.short	0x00ff


	//----- nvinfo : EIATTR_MERCURY_ISA_VERSION
	.align		4
        /*0040*/ 	.byte	0x03, 0x5f
        /*0042*/ 	.short	0x0101


	//----- nvinfo : EIATTR_VRC_CTA_INIT_COUNT
	.align		4
        /*0044*/ 	.byte	0x02, 0x4a
	.zero		1
	.zero		1


	//----- nvinfo : EIATTR_EXIT_INSTR_OFFSETS
	.align		4
        /*0048*/ 	.byte	0x04, 0x1c
        /*004a*/ 	.short	(.L_37 - .L_36)


	//   ....[0]....
.L_36:
        /*004c*/ 	.word	0x00000510


	//   ....[1]....
        /*0050*/ 	.word	0x000008c0


	//----- nvinfo : EIATTR_CRS_STACK_SIZE
	.align		4
.L_37:
        /*0054*/ 	.byte	0x04, 0x1e
        /*0056*/ 	.short	(.L_39 - .L_38)
.L_38:
        /*0058*/ 	.word	0x00000000


	//----- nvinfo : EIATTR_CBANK_PARAM_SIZE
	.align		4
.L_39:
        /*005c*/ 	.byte	0x03, 0x19
        /*005e*/ 	.short	0x0018


	//----- nvinfo : EIATTR_PARAM_CBANK
	.align		4
        /*0060*/ 	.byte	0x04, 0x0a
        /*0062*/ 	.short	(.L_41 - .L_40)
	.align		4
.L_40:
        /*0064*/ 	.word	index@(.nv.constant0._Z29kernel_excl_prefix_sum_ver2_2PfS_x)
        /*0068*/ 	.short	0x0380
        /*006a*/ 	.short	0x0018


	//----- nvinfo : EIATTR_SW_WAR
	.align		4
.L_41:
        /*006c*/ 	.byte	0x04, 0x36
        /*006e*/ 	.short	(.L_43 - .L_42)
.L_42:
        /*0070*/ 	.word	0x00000008
.L_43:


//--------------------- .nv.info._Z29kernel_excl_prefix_sum_ver2_1PfS_ --------------------------
	.section	.nv.info._Z29kernel_excl_prefix_sum_ver2_1PfS_,"",@"SHT_CUDA_INFO"
	.sectionflags	@""
	.align	4


	//----- nvinfo : EIATTR_CUDA_API_VERSION
	.align		4
        /*0000*/ 	.byte	0x04, 0x37
        /*0002*/ 	.short	(.L_45 - .L_44)
.L_44:
        /*0004*/ 	.word	0x00000082


	//----- nvinfo : EIATTR_KPARAM_INFO
	.align		4
.L_45:
        /*0008*/ 	.byte	0x04, 0x17
        /*000a*/ 	.short	(.L_47 - .L_46)
.L_46:
        /*000c*/ 	.word	0x00000000
        /*0010*/ 	.short	0x0001
        /*0012*/ 	.short	0x0008
        /*0014*/ 	.byte	0x00, 0xf5, 0x21, 0x00


	//----- nvinfo : EIATTR_KPARAM_INFO
	.align		4
.L_47:
        /*0018*/ 	.byte	0x04, 0x17
        /*001a*/ 	.short	(.L_49 - .L_48)
.L_48:
        /*001c*/ 	.word	0x00000000
        /*0020*/ 	.short	0x0000
        /*0022*/ 	.short	0x0000
        /*0024*/ 	.byte	0x00, 0xf5, 0x21, 0x00


	//----- nvinfo : EIATTR_SPARSE_MMA_MASK
	.align		4
.L_49:
        /*0028*/ 	.byte	0x03, 0x50
        /*002a*/ 	.short	0x0000


	//----- nvinfo : EIATTR_MAXREG_COUNT
	.align		4
        /*002c*/ 	.byte	0x03, 0x1b
        /*002e*/ 	.short	0x00ff


	//----- nvinfo : EIATTR_MERCURY_ISA_VERSION
	.align		4
        /*0030*/ 	.byte	0x03, 0x5f
        /*0032*/ 	.short	0x0101


	//----- nvinfo : EIATTR_VRC_CTA_INIT_COUNT
	.align		4
        /*0034*/ 	.byte	0x02, 0x4a
	.zero		1
	.zero		1


	//----- nvinfo : EIATTR_EXIT_INSTR_OFFSETS
	.align		4
        /*0038*/ 	.byte	0x04, 0x1c
        /*003a*/ 	.short	(.L_51 - .L_50)


	//   ....[0]....
.L_50:
        /*003c*/ 	.word	0x00000060


	//   ....[1]....
        /*0040*/ 	.word	0x00000c90


	//----- nvinfo : EIATTR_CBANK_PARAM_SIZE
	.align		4
.L_51:
        /*0044*/ 	.byte	0x03, 0x19
        /*0046*/ 	.short	0x0010


	//----- nvinfo : EIATTR_PARAM_CBANK
	.align		4
        /*0048*/ 	.byte	0x04, 0x0a
        /*004a*/ 	.short	(.L_53 - .L_52)
	.align		4
.L_52:
        /*004c*/ 	.word	index@(.nv.constant0._Z29kernel_excl_prefix_sum_ver2_1PfS_)
        /*0050*/ 	.short	0x0380
        /*0052*/ 	.short	0x0010


	//----- nvinfo : EIATTR_SW_WAR
	.align		4
.L_53:
        /*0054*/ 	.byte	0x04, 0x36
        /*0056*/ 	.short	(.L_55 - .L_54)
.L_54:
        /*0058*/ 	.word	0x00000008
.L_55:


//--------------------- .nv.info._Z29kernel_excl_prefix_sum_ver1_2PfS_x --------------------------
	.section	.nv.info._Z29kernel_excl_prefix_sum_ver1_2PfS_x,"",@"SHT_CUDA_INFO"
	.sectionflags	@""
	.align	4


	//----- nvinfo : EIATTR_CUDA_API_VERSION
	.align		4
        /*0000*/ 	.byte	0x04, 0x37
        /*0002*/ 	.short	(.L_57 - .L_56)
.L_56:
        /*0004*/ 	.word	0x00000082


	//----- nvinfo : EIATTR_KPARAM_INFO
	.align		4
.L_57:
        /*0008*/ 	.byte	0x04, 0x17
        /*000a*/ 	.short	(.L_59 - .L_58)
.L_58:
        /*000c*/ 	.word	0x00000000
        /*0010*/ 	.short	0x0002
        /*0012*/ 	.short	0x0010
        /*0014*/ 	.byte	0x00, 0xf0, 0x21, 0x00


	//----- nvinfo : EIATTR_KPARAM_INFO
	.align		4
.L_59:
        /*0018*/ 	.byte	0x04, 0x17
        /*001a*/ 	.short	(.L_61 - .L_60)
.L_60:
        /*001c*/ 	.word	0x00000000
        /*0020*/ 	.short	0x0001
        /*0022*/ 	.short	0x0008
        /*0024*/ 	.byte	0x00, 0xf5, 0x21, 0x00


	//----- nvinfo : EIATTR_KPARAM_INFO
	.align		4
.L_61:
        /*0028*/ 	.byte	0x04, 0x17
        /*002a*/ 	.short	(.L_63 - .L_62)
.L_62:
        /*002c*/ 	.word	0x00000000
        /*0030*/ 	.short	0x0000
        /*0032*/ 	.short	0x0000
        /*0034*/ 	.byte	0x00, 0xf5, 0x21, 0x00


	//----- nvinfo : EIATTR_SPARSE_MMA_MASK
	.align		4
.L_63:
        /*0038*/ 	.byte	0x03, 0x50
        /*003a*/ 	.short	0x0000


	//----- nvinfo : EIATTR_MAXREG_COUNT
	.align		4
        /*003c*/ 	.byte	0x03, 0x1b
        /*003e*/ 	.short	0x00ff


	//----- nvinfo : EIATTR_MERCURY_ISA_VERSION
	.align		4
        /*0040*/ 	.byte	0x03, 0x5f
        /*0042*/ 	.short	0x0101


	//----- nvinfo : EIATTR_VRC_CTA_INIT_COUNT
	.align		4
        /*0044*/ 	.byte	0x02, 0x4a
	.zero		1
	.zero		1


	//----- nvinfo : EIATTR_EXIT_INSTR_OFFSETS
	.align		4
        /*0048*/ 	.byte	0x04, 0x1c
        /*004a*/ 	.short	(.L_65 - .L_64)


	//   ....[0]....
.L_64:
        /*004c*/ 	.word	0x00000520


	//   ....[1]....
        /*0050*/ 	.word	0x00000690


	//----- nvinfo : EIATTR_CRS_STACK_SIZE
	.align		4
.L_65:
        /*0054*/ 	.byte	0x04, 0x1e
        /*0056*/ 	.short	(.L_67 - .L_66)
.L_66:
        /*0058*/ 	.word	0x00000000


	//----- nvinfo : EIATTR_CBANK_PARAM_SIZE
	.align		4
.L_67:
        /*005c*/ 	.byte	0x03, 0x19
        /*005e*/ 	.short	0x0018


	//----- nvinfo : EIATTR_PARAM_CBANK
	.align		4
        /*0060*/ 	.byte	0x04, 0x0a
        /*0062*/ 	.short	(.L_69 - .L_68)
	.align		4
.L_68:
        /*0064*/ 	.word	index@(.nv.constant0._Z29kernel_excl_prefix_sum_ver1_2PfS_x)
        /*0068*/ 	.short	0x0380
        /*006a*/ 	.short	0x0018


	//----- nvinfo : EIATTR_SW_WAR
	.align		4
.L_69:
        /*006c*/ 	.byte	0x04, 0x36
        /*006e*/ 	.short	(.L_71 - .L_70)
.L_70:
        /*0070*/ 	.word	0x00000008
.L_71:


//--------------------- .nv.info._Z29kernel_excl_prefix_sum_ver1_1PfS_ --------------------------
	.section	.nv.info._Z29kernel_excl_prefix_sum_ver1_1PfS_,"",@"SHT_CUDA_INFO"
	.sectionflags	@""
	.align	4


	//----- nvinfo : EIATTR_CUDA_API_VERSION
	.align		4
        /*0000*/ 	.byte	0x04, 0x37
        /*0002*/ 	.short	(.L_73 - .L_72)
.L_72:
        /*0004*/ 	.word	0x00000082


	//----- nvinfo : EIATTR_KPARAM_INFO
	.align		4
.L_73:
        /*0008*/ 	.byte	0x04, 0x17
        /*000a*/ 	.short	(.L_75 - .L_74)
.L_74:
        /*000c*/ 	.word	0x00000000
        /*0010*/ 	.short	0x0001
        /*0012*/ 	.short	0x0008
        /*0014*/ 	.byte	0x00, 0xf5, 0x21, 0x00


	//----- nvinfo : EIATTR_KPARAM_INFO
	.align		4
.L_75:
        /*0018*/ 	.byte	0x04, 0x17
        /*001a*/ 	.short	(.L_77 - .L_76)
.L_76:
        /*001c*/ 	.word	0x00000000
        /*0020*/ 	.short	0x0000
        /*0022*/ 	.short	0x0000
        /*0024*/ 	.byte	0x00, 0xf5, 0x21, 0x00


	//----- nvinfo : EIATTR_SPARSE_MMA_MASK
	.align		4
.L_77:
        /*0028*/ 	.byte	0x03, 0x50
        /*002a*/ 	.short	0x0000


	//----- nvinfo : EIATTR_MAXREG_COUNT
	.align		4
        /*002c*/ 	.byte	0x03, 0x1b
        /*002e*/ 	.short	0x00ff


	//----- nvinfo : EIATTR_MERCURY_ISA_VERSION
	.align		4
        /*0030*/ 	.byte	0x03, 0x5f
        /*0032*/ 	.short	0x0101


	//----- nvinfo : EIATTR_VRC_CTA_INIT_COUNT
	.align		4
        /*0034*/ 	.byte	0x02, 0x4a
	.zero		1
	.zero		1


	//----- nvinfo : EIATTR_EXIT_INSTR_OFFSETS
	.align		4
        /*0038*/ 	.byte	0x04, 0x1c
        /*003a*/ 	.short	(.L_79 - .L_78)


	//   ....[0]....
.L_78:
        /*003c*/ 	.word	0x00000060


	//   ....[1]....
        /*0040*/ 	.word	0x00000c90


	//----- nvinfo : EIATTR_CBANK_PARAM_SIZE
	.align		4
.L_79:
        /*0044*/ 	.byte	0x03, 0x19
        /*0046*/ 	.short	0x0010


	//----- nvinfo : EIATTR_PARAM_CBANK
	.align		4
        /*0048*/ 	.byte	0x04, 0x0a
        /*004a*/ 	.short	(.L_81 - .L_80)
	.align		4
.L_80:
        /*004c*/ 	.word	index@(.nv.constant0._Z29kernel_excl_prefix_sum_ver1_1PfS_)
        /*0050*/ 	.short	0x0380
        /*0052*/ 	.short	0x0010


	//----- nvinfo : EIATTR_SW_WAR
	.align		4
.L_81:
        /*0054*/ 	.byte	0x04, 0x36
        /*0056*/ 	.short	(.L_83 - .L_82)
.L_82:
        /*0058*/ 	.word	0x00000008
.L_83:


//--------------------- .nv.callgraph             --------------------------
	.section	.nv.callgraph,"",@"SHT_CUDA_CALLGRAPH"
	.align	4
	.sectionentsize	8
	.align		4
        /*0000*/ 	.word	0x00000000
	.align		4
        /*0004*/ 	.word	0xffffffff
	.align		4
        /*0008*/ 	.word	0x00000000
	.align		4
        /*000c*/ 	.word	0xfffffffe
	.align		4
        /*0010*/ 	.word	0x00000000
	.align		4
        /*0014*/ 	.word	0xfffffffd
	.align		4
        /*0018*/ 	.word	0x00000000
	.align		4
        /*001c*/ 	.word	0xfffffffc


//--------------------- .text._Z29kernel_excl_prefix_sum_ver2_2PfS_x --------------------------
	.section	.text._Z29kernel_excl_prefix_sum_ver2_2PfS_x,"ax",@progbits
	.align	128
        .global         _Z29kernel_excl_prefix_sum_ver2_2PfS_x
        .type           _Z29kernel_excl_prefix_sum_ver2_2PfS_x,@function
        .size           _Z29kernel_excl_prefix_sum_ver2_2PfS_x,(.L_x_14 - _Z29kernel_excl_prefix_sum_ver2_2PfS_x)
        .other          _Z29kernel_excl_prefix_sum_ver2_2PfS_x,@"STO_CUDA_ENTRY STV_DEFAULT"
_Z29kernel_excl_prefix_sum_ver2_2PfS_x:
.text._Z29kernel_excl_prefix_sum_ver2_2PfS_x:
[----:B------:R-:W-:Y:S08]  /*0000*/  LDC R1, c[0x0][0x37c] ;  /* 0x0000df00ff017b82 */ /* 0x000ff00000000800 */
[----:B------:R-:W0:Y:S01]  /*0010*/  LDC.64 R6, c[0x0][0x390] ;  /* 0x0000e400ff067b82 */ /* 0x000e220000000a00 */
[----:B------:R-:W1:Y:S01]  /*0020*/  S2R R9, SR_TID.X ;  /* 0x0000000000097919 */ /* 0x000e620000002100 */
[----:B------:R-:W2:Y:S06]  /*0030*/  LDCU.64 UR6, c[0x0][0x358] ;  /* 0x00006b00ff0677ac */ /* 0x000eac0008000a00 */
[----:B------:R-:W1:Y:S08]  /*0040*/  S2UR UR4, SR_CTAID.X ;  /* 0x00000000000479c3 */ /* 0x000e700000002500 */
[----:B------:R-:W3:Y:S01]  /*0050*/  LDC.64 R12, c[0x0][0x380] ;  /* 0x0000e000ff0c7b82 */ /* 0x000ee20000000a00 */
[----:B0-----:R-:W-:-:S04]  /*0060*/  SHF.R.S32.HI R3, RZ, 0x1f, R7 ;  /* 0x0000001fff037819 */ /* 0x001fc80000011407 */
[----:B------:R-:W-:-:S04]  /*0070*/  LEA.HI R3, P0, R3, R6, RZ, 0xb ;  /* 0x0000000603037211 */ /* 0x000fc800078158ff */
[----:B------:R-:W-:-:S04]  /*0080*/  IADD3.X R0, PT, PT, RZ, R7, RZ, P0, !PT ;  /* 0x00000007ff007210 */ /* 0x000fc800007fe4ff */
[----:B------:R-:W-:Y:S02]  /*0090*/  SHF.R.S64 R3, R3, 0xb, R0 ;  /* 0x0000000b03037819 */ /* 0x000fe40000001000 */
[----:B------:R-:W1:Y:S02]  /*00a0*/  LDC R0, c[0x0][0x360] ;  /* 0x0000d800ff007b82 */ /* 0x000e640000000800 */
[----:B------:R-:W-:-:S04]  /*00b0*/  IABS R11, R3 ;  /* 0x00000003000b7213 */ /* 0x000fc80000000000 */
[----:B------:R-:W0:Y:S08]  /*00c0*/  I2F.U32.RP R2, R11 ;  /* 0x0000000b00027306 */ /* 0x000e300000209000 */
[----:B0-----:R-:W0:Y:S01]  /*00d0*/  MUFU.RCP R2, R2 ;  /* 0x0000000200027308 */ /* 0x001e220000001000 */
[----:B-1----:R-:W-:Y:S02]  /*00e0*/  IMAD R0, R0, UR4, R9 ;  /* 0x0000000400007c24 */ /* 0x002fe4000f8e0209 */
[----:B0-----:R-:W-:-:S03]  /*00f0*/  VIADD R4, R2, 0xffffffe ;  /* 0x0ffffffe02047836 */ /* 0x001fc60000000000 */
[----:B------:R-:W-:Y:S02]  /*0100*/  IABS R2, R0 ;  /* 0x0000000000027213 */ /* 0x000fe40000000000 */
[----:B------:R0:W1:Y:S02]  /*0110*/  F2I.FTZ.U32.TRUNC.NTZ R5, R4 ;  /* 0x0000000400057305 */ /* 0x000064000021f000 */
[----:B0-----:R-:W-:Y:S01]  /*0120*/  IMAD.MOV.U32 R4, RZ, RZ, RZ ;  /* 0x000000ffff047224 */ /* 0x001fe200078e00ff */
[----:B-1----:R-:W-:-:S05]  /*0130*/  IADD3 R8, PT, PT, RZ, -R5, RZ ;  /* 0x80000005ff087210 */ /* 0x002fca0007ffe0ff */
[----:B------:R-:W-:Y:S01]  /*0140*/  IMAD R9, R8, R11, RZ ;  /* 0x0000000b08097224 */ /* 0x000fe200078e02ff */
[----:B------:R-:W-:-:S03]  /*0150*/  IABS R8, R3 ;  /* 0x0000000300087213 */ /* 0x000fc60000000000 */
[----:B------:R-:W-:Y:S01]  /*0160*/  IMAD.HI.U32 R5, R5, R9, R4 ;  /* 0x0000000905057227 */ /* 0x000fe200078e0004 */
[----:B------:R-:W-:-:S05]  /*0170*/  IADD3 R4, PT, PT, RZ, -R8, RZ ;  /* 0x80000008ff047210 */ /* 0x000fca0007ffe0ff */
[----:B------:R-:W-:-:S04]  /*0180*/  IMAD.HI.U32 R5, R5, R2, RZ ;  /* 0x0000000205057227 */ /* 0x000fc800078e00ff */
[----:B------:R-:W-:Y:S01]  /*0190*/  IMAD R2, R5, R4, R2 ;  /* 0x0000000405027224 */ /* 0x000fe200078e0202 */
[----:B------:R-:W-:-:S04]  /*01a0*/  LOP3.LUT R4, RZ, R3, RZ, 0x33, !PT ;  /* 0x00000003ff047212 */ /* 0x000fc800078e33ff */
[----:B------:R-:W-:-:S13]  /*01b0*/  ISETP.GT.U32.AND P1, PT, R11, R2, PT ;  /* 0x000000020b00720c */ /* 0x000fda0003f24070 */
[----:B------:R-:W-:Y:S01]  /*01c0*/  @!P1 IMAD.IADD R2, R2, 0x1, -R11 ;  /* 0x0000000102029824 */ /* 0x000fe200078e0a0b */
[----:B------:R-:W-:-:S04]  /*01d0*/  @!P1 IADD3 R5, PT, PT, R5, 0x1, RZ ;  /* 0x0000000105059810 */ /* 0x000fc80007ffe0ff */
[----:B------:R-:W-:Y:S02]  /*01e0*/  ISETP.GE.U32.AND P0, PT, R2, R11, PT ;  /* 0x0000000b0200720c */ /* 0x000fe40003f06070 */
[----:B------:R-:W-:Y:S01]  /*01f0*/  LOP3.LUT R2, R0, R3, RZ, 0x3c, !PT ;  /* 0x0000000300027212 */ /* 0x000fe200078e3cff */
[----:B------:R-:W0:Y:S03]  /*0200*/  LDC.64 R10, c[0x0][0x388] ;  /* 0x0000e200ff0a7b82 */ /* 0x000e260000000a00 */
[----:B------:R-:W-:-:S07]  /*0210*/  ISETP.GE.AND P2, PT, R2, RZ, PT ;  /* 0x000000ff0200720c */ /* 0x000fce0003f46270 */
[----:B------:R-:W-:Y:S01]  /*0220*/  @P0 VIADD R5, R5, 0x1 ;  /* 0x0000000105050836 */ /* 0x000fe20000000000 */
[----:B------:R-:W-:-:S05]  /*0230*/  ISETP.NE.AND P0, PT, R3, RZ, PT ;  /* 0x000000ff0300720c */ /* 0x000fca0003f05270 */
[----:B------:R-:W-:-:S04]  /*0240*/  @!P2 IADD3 R5, PT, PT, -R5, RZ, RZ ;  /* 0x000000ff0505a210 */ /* 0x000fc80007ffe1ff */
[----:B------:R-:W-:-:S05]  /*0250*/  SEL R5, R4, R5, !P0 ;  /* 0x0000000504057207 */ /* 0x000fca0004000000 */
[----:B------:R-:W-:-:S04]  /*0260*/  IMAD R9, R5, R6, RZ ;  /* 0x0000000605097224 */ /* 0x000fc800078e02ff */
[----:B------:R-:W-:-:S04]  /*0270*/  IMAD R2, R9, 0x2, R6 ;  /* 0x0000000209027824 */ /* 0x000fc800078e0206 */
[----:B0-----:R-:W-:-:S04]  /*0280*/  IMAD.WIDE R10, R2, 0x4, R10 ;  /* 0x00000004020a7825 */ /* 0x001fc800078e020a */
[----:B---3--:R-:W-:Y:S02]  /*0290*/  IMAD.WIDE R12, R2, 0x4, R12 ;  /* 0x00000004020c7825 */ /* 0x008fe400078e020c */
[----:B--2---:R-:W2:Y:S04]  /*02a0*/  LDG.E R10, desc[UR6][R10.64+-0x4] ;  /* 0xfffffc060a0a7981 */ /* 0x004ea8000c1e1900 */
[----:B------:R-:W2:Y:S01]  /*02b0*/  LDG.E R13, desc[UR6][R12.64+-0x4] ;  /* 0xfffffc060c0d7981 */ /* 0x000ea2000c1e1900 */
[----:B------:R-:W-:Y:S01]  /*02c0*/  IADD3 R5, PT, PT, -R5, RZ, RZ ;  /* 0x000000ff05057210 */ /* 0x000fe20007ffe1ff */
[----:B------:R-:W-:Y:S01]  /*02d0*/  BSSY.RECONVERGENT B0, `(.L_x_0) ;  /* 0x0000021000007945 */ /* 0x000fe20003800200 */
[----:B------:R-:W-:-:S03]  /*02e0*/  SHF.R.S32.HI R8, RZ, 0x1f, R3 ;  /* 0x0000001fff087819 */ /* 0x000fc60000011403 */
[----:B------:R-:W-:-:S05]  /*02f0*/  IMAD R0, R3, R5, R0 ;  /* 0x0000000503007224 */ /* 0x000fca00078e0200 */
[----:B------:R-:W-:-:S05]  /*0300*/  SHF.R.S32.HI R5, RZ, 0x1f, R0 ;  /* 0x0000001fff057819 */ /* 0x000fca0000011400 */
[----:B------:R-:W-:-:S04]  /*0310*/  IMAD R5, R5, R6, RZ ;  /* 0x0000000605057224 */ /* 0x000fc800078e02ff */
[C---:B------:R-:W-:Y:S02]  /*0320*/  IMAD R5, R0.reuse, R7, R5 ;  /* 0x0000000700057224 */ /* 0x040fe400078e0205 */
[----:B------:R-:W-:-:S04]  /*0330*/  IMAD.WIDE.U32 R6, R0, R6, RZ ;  /* 0x0000000600067225 */ /* 0x000fc800078e00ff */
[----:B------:R-:W-:-:S05]  /*0340*/  IMAD.IADD R9, R7, 0x1, R5 ;  /* 0x0000000107097824 */ /* 0x000fca00078e0205 */
[----:B------:R-:W-:-:S04]  /*0350*/  LOP3.LUT R0, R9, R8, RZ, 0xfc, !PT ;  /* 0x0000000809007212 */ /* 0x000fc800078efcff */
[----:B------:R-:W-:Y:S01]  /*0360*/  ISETP.NE.U32.AND P0, PT, R0, RZ, PT ;  /* 0x000000ff0000720c */ /* 0x000fe20003f05070 */
[----:B--2---:R-:W-:-:S12]  /*0370*/  FADD R0, R10, R13 ;  /* 0x0000000d0a007221 */ /* 0x004fd80000000000 */
[----:B------:R-:W-:Y:S05]  /*0380*/  @P0 BRA `(.L_x_1) ;  /* 0x00000000004c0947 */ /* 0x000fea0003800000 */
[----:B------:R-:W0:Y:S08]  /*0390*/  I2F.U32.RP R5, R3 ;  /* 0x0000000300057306 */ /* 0x000e300000209000 */
[----:B0-----:R-:W0:Y:S02]  /*03a0*/  MUFU.RCP R5, R5 ;  /* 0x0000000500057308 */ /* 0x001e240000001000 */
[----:B0-----:R-:W-:-:S06]  /*03b0*/  IADD3 R8, PT, PT, R5, 0xffffffe, RZ ;  /* 0x0ffffffe05087810 */ /* 0x001fcc0007ffe0ff */
[----:B------:R0:W1:Y:S02]  /*03c0*/  F2I.FTZ.U32.TRUNC.NTZ R9, R8 ;  /* 0x0000000800097305 */ /* 0x000064000021f000 */
[----:B0-----:R-:W-:Y:S02]  /*03d0*/  HFMA2 R8, -RZ, RZ, 0, 0 ;  /* 0x00000000ff087431 */ /* 0x001fe400000001ff */
[----:B-1----:R-:W-:-:S04]  /*03e0*/  IMAD.MOV R10, RZ, RZ, -R9 ;  /* 0x000000ffff0a7224 */ /* 0x002fc800078e0a09 */
[----:B------:R-:W-:-:S04]  /*03f0*/  IMAD R7, R10, R3, RZ ;  /* 0x000000030a077224 */ /* 0x000fc800078e02ff */
[----:B------:R-:W-:-:S06]  /*0400*/  IMAD.HI.U32 R9, R9, R7, R8 ;  /* 0x0000000709097227 */ /* 0x000fcc00078e0008 */
[----:B------:R-:W-:-:S04]  /*0410*/  IMAD.HI.U32 R9, R9, R6, RZ ;  /* 0x0000000609097227 */ /* 0x000fc800078e00ff */
[----:B------:R-:W-:-:S04]  /*0420*/  IMAD.MOV R7, RZ, RZ, -R9 ;  /* 0x000000ffff077224 */ /* 0x000fc800078e0a09 */
[----:B------:R-:W-:-:S05]  /*0430*/  IMAD R6, R3, R7, R6 ;  /* 0x0000000703067224 */ /* 0x000fca00078e0206 */
[----:B------:R-:W-:-:S13]  /*0440*/  ISETP.GE.U32.AND P0, PT, R6, R3, PT ;  /* 0x000000030600720c */ /* 0x000fda0003f06070 */
[-C--:B------:R-:W-:Y:S01]  /*0450*/  @P0 IADD3 R6, PT, PT, R6, -R3.reuse, RZ ;  /* 0x8000000306060210 */ /* 0x080fe20007ffe0ff */
[----:B------:R-:W-:Y:S01]  /*0460*/  @P0 VIADD R9, R9, 0x1 ;  /* 0x0000000109090836 */ /* 0x000fe20000000000 */
[----:B------:R-:W-:Y:S02]  /*0470*/  ISETP.NE.U32.AND P0, PT, R3, RZ, PT ;  /* 0x000000ff0300720c */ /* 0x000fe40003f05070 */
[----:B------:R-:W-:-:S13]  /*0480*/  ISETP.GE.U32.AND P1, PT, R6, R3, PT ;  /* 0x000000030600720c */ /* 0x000fda0003f26070 */
[----:B------:R-:W-:-:S04]  /*0490*/  @P1 IADD3 R9, PT, PT, R9, 0x1, RZ ;  /* 0x0000000109091810 */ /* 0x000fc80007ffe0ff */
[----:B------:R-:W-:Y:S01]  /*04a0*/  SEL R9, R4, R9, !P0 ;  /* 0x0000000904097207 */ /* 0x000fe20004000000 */
[----:B------:R-:W-:Y:S06]  /*04b0*/  BRA `(.L_x_2) ;  /* 0x0000000000087947 */ /* 0x000fec0003800000 */
.L_x_1:
[----:B------:R-:W-:-:S07]  /*04c0*/  MOV R10, 0x4e0 ;  /* 0x000004e0000a7802 */ /* 0x000fce0000000f00 */
[----:B------:R-:W-:Y:S05]  /*04d0*/  CALL.REL.NOINC `($__internal_0_$__cuda_sm20_div_s64) ;  /* 0x0000000000fc7944 */ /* 0x000fea0003c00000 */
.L_x_2:
[----:B------:R-:W-:Y:S05]  /*04e0*/  BSYNC.RECONVERGENT B0 ;  /* 0x0000000000007941 */ /* 0x000fea0003800200 */
.L_x_0:
[----:B------:R-:W-:-:S05]  /*04f0*/  IMAD.IADD R5, R2, 0x1, R9 ;  /* 0x0000000102057824 */ /* 0x000fca00078e0209 */
[----:B------:R-:W-:-:S13]  /*0500*/  ISETP.GT.AND P0, PT, R5, 0xffffff, PT ;  /* 0x00ffffff0500780c */ /* 0x000fda0003f04270 */
[----:B------:R-:W-:Y:S05]  /*0510*/  @P0 EXIT ;  /* 0x000000000000094d */ /* 0x000fea0003800000 */
[----:B------:R-:W0:Y:S01]  /*0520*/  LDCU.64 UR4, c[0x0][0x388] ;  /* 0x00007100ff0477ac */ /* 0x000e220008000a00 */
[----:B------:R-:W-:Y:S01]  /*0530*/  IADD3 R4, PT, PT, R5, 0x7ed, RZ ;  /* 0x000007ed05047810 */ /* 0x000fe20007ffe0ff */
[----:B0-----:R-:W-:-:S04]  /*0540*/  UIADD3 UR4, UP0, UPT, UR4, 0x20, URZ ;  /* 0x0000002004047890 */ /* 0x001fc8000ff1e0ff */
[----:B------:R-:W-:-:S12]  /*0550*/  UIADD3.X UR5, UPT, UPT, URZ, UR5, URZ, UP0, !UPT ;  /* 0x00000005ff057290 */ /* 0x000fd800087fe4ff */
.L_x_3:
[----:B-1----:R-:W-:Y:S01]  /*0560*/  MOV R3, UR5 ;  /* 0x0000000500037c02 */ /* 0x002fe20008000f00 */
[----:B------:R-:W-:-:S04]  /*0570*/  IMAD.U32 R2, RZ, RZ, UR4 ;  /* 0x00000004ff027e24 */ /* 0x000fc8000f8e00ff */
[----:B------:R-:W-:-:S05]  /*0580*/  IMAD.WIDE R2, R5, 0x4, R2 ;  /* 0x0000000405027825 */ /* 0x000fca00078e0202 */
[----:B------:R-:W2:Y:S04]  /*0590*/  LDG.E R21, desc[UR6][R2.64+-0x20] ;  /* 0xffffe00602157981 */ /* 0x000ea8000c1e1900 */
[----:B------:R-:W3:Y:S04]  /*05a0*/  LDG.E R23, desc[UR6][R2.64+-0x1c] ;  /* 0xffffe40602177981 */ /* 0x000ee8000c1e1900 */
[----:B------:R-:W4:Y:S04]  /*05b0*/  LDG.E R25, desc[UR6][R2.64+-0x18] ;  /* 0xffffe80602197981 */ /* 0x000f28000c1e1900 */
[----:B------:R-:W5:Y:S04]  /*05c0*/  LDG.E R27, desc[UR6][R2.64+-0x14] ;  /* 0xffffec06021b7981 */ /* 0x000f68000c1e1900 */
        /* <DEDUP_REMOVED lines=11> */
[----:B------:R-:W5:Y:S01]  /*0680*/  LDG.E R9, desc[UR6][R2.64+0x1c] ;  /* 0x00001c0602097981 */ /* 0x000f62000c1e1900 */
[C---:B------:R-:W-:Y:S01]  /*0690*/  ISETP.GE.AND P0, PT, R5.reuse, R4, PT ;  /* 0x000000040500720c */ /* 0x040fe20003f06270 */
[----:B------:R-:W-:-:S02]  /*06a0*/  VIADD R5, R5, 0x10 ;  /* 0x0000001005057836 */ /* 0x000fc40000000000 */
[C---:B--2---:R-:W-:Y:S01]  /*06b0*/  FADD R21, R0.reuse, R21 ;  /* 0x0000001500157221 */ /* 0x044fe20000000000 */
[----:B---3--:R-:W-:-:S04]  /*06c0*/  FADD R23, R0, R23 ;  /* 0x0000001700177221 */ /* 0x008fc80000000000 */
[----:B------:R0:W-:Y:S01]  /*06d0*/  STG.E desc[UR6][R2.64+-0x20], R21 ;  /* 0xffffe01502007986 */ /* 0x0001e2000c101906 */
[----:B----4-:R-:W-:-:S03]  /*06e0*/  FADD R25, R0, R25 ;  /* 0x0000001900197221 */ /* 0x010fc60000000000 */
[----:B------:R1:W-:Y:S01]  /*06f0*/  STG.E desc[UR6][R2.64+-0x1c], R23 ;  /* 0xffffe41702007986 */ /* 0x0003e2000c101906 */
[----:B-----5:R-:W-:-:S03]  /*0700*/  FADD R27, R0, R27 ;  /* 0x0000001b001b7221 */ /* 0x020fc60000000000 */
[----:B------:R1:W-:Y:S01]  /*0710*/  STG.E desc[UR6][R2.64+-0x18], R25 ;  /* 0xffffe81902007986 */ /* 0x0003e2000c101906 */
[----:B------:R-:W-:-:S03]  /*0720*/  FADD R29, R0, R29 ;  /* 0x0000001d001d7221 */ /* 0x000fc60000000000 */
[----:B------:R1:W-:Y:S01]  /*0730*/  STG.E desc[UR6][R2.64+-0x14], R27 ;  /* 0xffffec1b02007986 */ /* 0x0003e2000c101906 */
[----:B------:R-:W-:-:S03]  /*0740*/  FADD R6, R0, R6 ;  /* 0x0000000600067221 */ /* 0x000fc60000000000 */
[----:B------:R1:W-:Y:S01]  /*0750*/  STG.E desc[UR6][R2.64+-0x10], R29 ;  /* 0xfffff01d02007986 */ /* 0x0003e2000c101906 */
[----:B0-----:R-:W-:-:S03]  /*0760*/  FADD R21, R0, R8 ;  /* 0x0000000800157221 */ /* 0x001fc60000000000 */
[----:B------:R1:W-:Y:S01]  /*0770*/  STG.E desc[UR6][R2.64+-0xc], R6 ;  /* 0xfffff40602007986 */ /* 0x0003e2000c101906 */
[----:B------:R-:W-:-:S03]  /*0780*/  FADD R10, R0, R10 ;  /* 0x0000000a000a7221 */ /* 0x000fc60000000000 */
        /* <DEDUP_REMOVED lines=16> */
[----:B------:R1:W-:Y:S04]  /*0890*/  STG.E desc[UR6][R2.64+0x18], R11 ;  /* 0x0000180b02007986 */ /* 0x0003e8000c101906 */
[----:B------:R1:W-:Y:S01]  /*08a0*/  STG.E desc[UR6][R2.64+0x1c], R9 ;  /* 0x00001c0902007986 */ /* 0x0003e2000c101906 */
[----:B------:R-:W-:Y:S05]  /*08b0*/  @!P0 BRA `(.L_x_3) ;  /* 0xfffffffc00288947 */ /* 0x000fea000383ffff */
[----:B------:R-:W-:Y:S05]  /*08c0*/  EXIT ;  /* 0x000000000000794d */ /* 0x000fea0003800000 */
        .weak           $__internal_0_$__cuda_sm20_div_s64
        .type           $__internal_0_$__cuda_sm20_div_s64,@function
        .size           $__internal_0_$__cuda_sm20_div_s64,(.L_x_14 - $__internal_0_$__cuda_sm20_div_s64)
$__internal_0_$__cuda_sm20_div_s64:
[-C--:B------:R-:W-:Y:S02]  /*08d0*/  IADD3 R4, P1, PT, RZ, -R3.reuse, RZ ;  /* 0x80000003ff047210 */ /* 0x080fe40007f3e0ff */
[----:B------:R-:W-:Y:S02]  /*08e0*/  ISETP.GE.AND P0, PT, R8, RZ, PT ;  /* 0x000000ff0800720c */ /* 0x000fe40003f06270 */
[-C--:B------:R-:W-:Y:S02]  /*08f0*/  IADD3.X R5, PT, PT, RZ, ~R8.reuse, RZ, P1, !PT ;  /* 0x80000008ff057210 */ /* 0x080fe40000ffe4ff */
[----:B------:R-:W-:Y:S02]  /*0900*/  SEL R4, R4, R3, !P0 ;  /* 0x0000000304047207 */ /* 0x000fe40004000000 */
[----:B------:R-:W-:Y:S02]  /*0910*/  SEL R5, R5, R8, !P0 ;  /* 0x0000000805057207 */ /* 0x000fe40004000000 */
[----:B------:R-:W-:-:S02]  /*0920*/  ISETP.GE.AND P3, PT, R9, RZ, PT ;  /* 0x000000ff0900720c */ /* 0x000fc40003f66270 */
[----:B------:R-:W0:Y:S08]  /*0930*/  I2F.U64.RP R7, R4 ;  /* 0x0000000400077312 */ /* 0x000e300000309000 */
[----:B0-----:R-:W0:Y:S02]  /*0940*/  MUFU.RCP R7, R7 ;  /* 0x0000000700077308 */ /* 0x001e240000001000 */
[----:B0-----:R-:W-:-:S06]  /*0950*/  VIADD R12, R7, 0x1ffffffe ;  /* 0x1ffffffe070c7836 */ /* 0x001fcc0000000000 */
[----:B------:R-:W0:Y:S02]  /*0960*/  F2I.U64.TRUNC R12, R12 ;  /* 0x0000000c000c7311 */ /* 0x000e24000020d800 */
[----:B0-----:R-:W-:-:S04]  /*0970*/  IMAD.WIDE.U32 R14, R12, R4, RZ ;  /* 0x000000040c0e7225 */ /* 0x001fc800078e00ff */
[C---:B------:R-:W-:Y:S01]  /*0980*/  IMAD R11, R12.reuse, R5, R15 ;  /* 0x000000050c0b7224 */ /* 0x040fe200078e020f */
[----:B------:R-:W-:Y:S01]  /*0990*/  IADD3 R17, P0, PT, RZ, -R14, RZ ;  /* 0x8000000eff117210 */ /* 0x000fe20007f1e0ff */
[----:B------:R-:W-:Y:S02]  /*09a0*/  IMAD.MOV.U32 R15, RZ, RZ, R12 ;  /* 0x000000ffff0f7224 */ /* 0x000fe400078e000c */
[----:B------:R-:W-:Y:S02]  /*09b0*/  IMAD R11, R13, R4, R11 ;  /* 0x000000040d0b7224 */ /* 0x000fe400078e020b */
[----:B------:R-:W-:-:S03]  /*09c0*/  IMAD.HI.U32 R14, R12, R17, RZ ;  /* 0x000000110c0e7227 */ /* 0x000fc600078e00ff */
[----:B------:R-:W-:-:S05]  /*09d0*/  IADD3.X R11, PT, PT, RZ, ~R11, RZ, P0, !PT ;  /* 0x8000000bff0b7210 */ /* 0x000fca00007fe4ff */
[----:B------:R-:W-:-:S04]  /*09e0*/  IMAD.WIDE.U32 R14, P0, R12, R11, R14 ;  /* 0x0000000b0c0e7225 */ /* 0x000fc8000780000e */
[C---:B------:R-:W-:Y:S02]  /*09f0*/  IMAD R19, R13.reuse, R11, RZ ;  /* 0x0000000b0d137224 */ /* 0x040fe400078e02ff */
[----:B------:R-:W-:-:S04]  /*0a00*/  IMAD.HI.U32 R14, P1, R13, R17, R14 ;  /* 0x000000110d0e7227 */ /* 0x000fc8000782000e */
[----:B------:R-:W-:Y:S01]  /*0a10*/  IMAD.HI.U32 R7, R13, R11, RZ ;  /* 0x0000000b0d077227 */ /* 0x000fe200078e00ff */
[----:B------:R-:W-:-:S04]  /*0a20*/  IADD3 R15, P2, PT, R19, R14, RZ ;  /* 0x0000000e130f7210 */ /* 0x000fc80007f5e0ff */
[----:B------:R-:W-:Y:S01]  /*0a30*/  IADD3.X R7, PT, PT, R7, R13, RZ, P0, !PT ;  /* 0x0000000d07077210 */ /* 0x000fe200007fe4ff */
[----:B------:R-:W-:-:S03]  /*0a40*/  IMAD.WIDE.U32 R12, R15, R4, RZ ;  /* 0x000000040f0c7225 */ /* 0x000fc600078e00ff */
[----:B------:R-:W-:Y:S01]  /*0a50*/  IADD3.X R7, PT, PT, RZ, RZ, R7, P2, P1 ;  /* 0x000000ffff077210 */ /* 0x000fe200017e2407 */
[----:B------:R-:W-:Y:S01]  /*0a60*/  IMAD R11, R15, R5, R13 ;  /* 0x000000050f0b7224 */ /* 0x000fe200078e020d */
[----:B------:R-:W-:Y:S02]  /*0a70*/  IADD3 R17, P0, PT, RZ, -R12, RZ ;  /* 0x8000000cff117210 */ /* 0x000fe40007f1e0ff */
[----:B------:R-:W-:Y:S01]  /*0a80*/  IADD3 R13, P4, PT, RZ, -R6, RZ ;  /* 0x80000006ff0d7210 */ /* 0x000fe20007f9e0ff */
[----:B------:R-:W-:Y:S02]  /*0a90*/  IMAD R11, R7, R4, R11 ;  /* 0x00000004070b7224 */ /* 0x000fe400078e020b */
[----:B------:R-:W-:Y:S01]  /*0aa0*/  IMAD.HI.U32 R14, R15, R17, RZ ;  /* 0x000000110f0e7227 */ /* 0x000fe200078e00ff */
[----:B------:R-:W-:Y:S02]  /*0ab0*/  SEL R6, R13, R6, !P3 ;  /* 0x000000060d067207 */ /* 0x000fe40005800000 */
[----:B------:R-:W-:Y:S01]  /*0ac0*/  MOV R13, RZ ;  /* 0x000000ff000d7202 */ /* 0x000fe20000000f00 */
[----:B------:R-:W-:-:S04]  /*0ad0*/  IMAD.X R12, RZ, RZ, ~R11, P0 ;  /* 0x000000ffff0c7224 */ /* 0x000fc800000e0e0b */
[----:B------:R-:W-:-:S04]  /*0ae0*/  IMAD.WIDE.U32 R14, P0, R15, R12, R14 ;  /* 0x0000000c0f0e7225 */ /* 0x000fc8000780000e */
[----:B------:R-:W-:-:S04]  /*0af0*/  IMAD.HI.U32 R11, P1, R7, R17, R14 ;  /* 0x00000011070b7227 */ /* 0x000fc8000782000e */
[CC--:B------:R-:W-:Y:S02]  /*0b00*/  IMAD R14, R7.reuse, R12.reuse, RZ ;  /* 0x0000000c070e7224 */ /* 0x0c0fe400078e02ff */
[----:B------:R-:W-:-:S03]  /*0b10*/  IMAD.HI.U32 R12, R7, R12, RZ ;  /* 0x0000000c070c7227 */ /* 0x000fc600078e00ff */
[----:B------:R-:W-:Y:S01]  /*0b20*/  IADD3 R11, P2, PT, R14, R11, RZ ;  /* 0x0000000b0e0b7210 */ /* 0x000fe20007f5e0ff */
[----:B------:R-:W-:Y:S01]  /*0b30*/  IMAD.X R7, R12, 0x1, R7, P0 ;  /* 0x000000010c077824 */ /* 0x000fe200000e0607 */
[----:B------:R-:W-:-:S03]  /*0b40*/  IADD3.X R14, PT, PT, RZ, ~R9, RZ, P4, !PT ;  /* 0x80000009ff0e7210 */ /* 0x000fc600027fe4ff */
[C---:B------:R-:W-:Y:S01]  /*0b50*/  IMAD.HI.U32 R12, R11.reuse, R6, RZ ;  /* 0x000000060b0c7227 */ /* 0x040fe200078e00ff */
[-C--:B------:R-:W-:Y:S02]  /*0b60*/  SEL R14, R14, R9.reuse, !P3 ;  /* 0x000000090e0e7207 */ /* 0x080fe40005800000 */
[----:B------:R-:W-:Y:S02]  /*0b70*/  IADD3.X R7, PT, PT, RZ, RZ, R7, P2, P1 ;  /* 0x000000ffff077210 */ /* 0x000fe400017e2407 */
[----:B------:R-:W-:Y:S01]  /*0b80*/  LOP3.LUT R9, R8, R9, RZ, 0x3c, !PT ;  /* 0x0000000908097212 */ /* 0x000fe200078e3cff */
[----:B------:R-:W-:-:S04]  /*0b90*/  IMAD.WIDE.U32 R12, R11, R14, R12 ;  /* 0x0000000e0b0c7225 */ /* 0x000fc800078e000c */
[C---:B------:R-:W-:Y:S02]  /*0ba0*/  IMAD R16, R7.reuse, R14, RZ ;  /* 0x0000000e07107224 */ /* 0x040fe400078e02ff */
[----:B------:R-:W-:-:S04]  /*0bb0*/  IMAD.HI.U32 R11, P0, R7, R6, R12 ;  /* 0x00000006070b7227 */ /* 0x000fc8000780000c */
[----:B------:R-:W-:Y:S01]  /*0bc0*/  IMAD.HI.U32 R7, R7, R14, RZ ;  /* 0x0000000e07077227 */ /* 0x000fe200078e00ff */
[----:B------:R-:W-:-:S03]  /*0bd0*/  IADD3 R11, P1, PT, R16, R11, RZ ;  /* 0x0000000b100b7210 */ /* 0x000fc60007f3e0ff */
[----:B------:R-:W-:Y:S02]  /*0be0*/  IMAD.X R7, RZ, RZ, R7, P0 ;  /* 0x000000ffff077224 */ /* 0x000fe400000e0607 */
[----:B------:R-:W-:-:S03]  /*0bf0*/  IMAD.WIDE.U32 R12, R11, R4, RZ ;  /* 0x000000040b0c7225 */ /* 0x000fc600078e00ff */
[----:B------:R-:W-:Y:S01]  /*0c00*/  IADD3.X R7, PT, PT, RZ, R7, RZ, P1, !PT ;  /* 0x00000007ff077210 */ /* 0x000fe20000ffe4ff */
[C---:B------:R-:W-:Y:S01]  /*0c10*/  IMAD R13, R11.reuse, R5, R13 ;  /* 0x000000050b0d7224 */ /* 0x040fe200078e020d */
[----:B------:R-:W-:Y:S02]  /*0c20*/  IADD3 R15, P1, PT, -R12, R6, RZ ;  /* 0x000000060c0f7210 */ /* 0x000fe40007f3e1ff */
[----:B------:R-:W-:Y:S01]  /*0c30*/  IADD3 R6, PT, PT, R11, 0x1, RZ ;  /* 0x000000010b067810 */ /* 0x000fe20007ffe0ff */
[-C--:B------:R-:W-:Y:S01]  /*0c40*/  IMAD R7, R7, R4.reuse, R13 ;  /* 0x0000000407077224 */ /* 0x080fe200078e020d */
[----:B------:R-:W-:-:S03]  /*0c50*/  ISETP.GE.U32.AND P0, PT, R15, R4, PT ;  /* 0x000000040f00720c */ /* 0x000fc60003f06070 */
[----:B------:R-:W-:Y:S01]  /*0c60*/  IMAD.X R17, R14, 0x1, ~R7, P1 ;  /* 0x000000010e117824 */ /* 0x000fe200008e0e07 */
[----:B------:R-:W-:-:S04]  /*0c70*/  IADD3 R7, P1, PT, R15, -R4, RZ ;  /* 0x800000040f077210 */ /* 0x000fc80007f3e0ff */
[CC--:B------:R-:W-:Y:S02]  /*0c80*/  ISETP.GE.U32.AND.EX P0, PT, R17.reuse, R5.reuse, PT, P0 ;  /* 0x000000051100720c */ /* 0x0c0fe40003f06100 */
[----:B------:R-:W-:Y:S02]  /*0c90*/  IADD3.X R13, PT, PT, R17, ~R5, RZ, P1, !PT ;  /* 0x80000005110d7210 */ /* 0x000fe40000ffe4ff */
[----:B------:R-:W-:Y:S02]  /*0ca0*/  SEL R7, R7, R15, P0 ;  /* 0x0000000f07077207 */ /* 0x000fe40000000000 */
[----:B------:R-:W-:Y:S02]  /*0cb0*/  SEL R11, R6, R11, P0 ;  /* 0x0000000b060b7207 */ /* 0x000fe40000000000 */
[----:B------:R-:W-:Y:S02]  /*0cc0*/  SEL R13, R13, R17, P0 ;  /* 0x000000110d0d7207 */ /* 0x000fe40000000000 */
[----:B------:R-:W-:Y:S01]  /*0cd0*/  ISETP.GE.U32.AND P0, PT, R7, R4, PT ;  /* 0x000000040700720c */ /* 0x000fe20003f06070 */
[----:B------:R-:W-:Y:S01]  /*0ce0*/  VIADD R4, R11, 0x1 ;  /* 0x000000010b047836 */ /* 0x000fe20000000000 */
[----:B------:R-:W-:-:S02]  /*0cf0*/  ISETP.GE.AND P1, PT, R9, RZ, PT ;  /* 0x000000ff0900720c */ /* 0x000fc40003f26270 */
[----:B------:R-:W-:-:S04]  /*0d00*/  ISETP.GE.U32.AND.EX P0, PT, R13, R5, PT, P0 ;  /* 0x000000050d00720c */ /* 0x000fc80003f06100 */
[----:B------:R-:W-:Y:S01]  /*0d10*/  SEL R4, R4, R11, P0 ;  /* 0x0000000b04047207 */ /* 0x000fe20000000000 */
[----:B------:R-:W-:Y:S01]  /*0d20*/  HFMA2 R11, -RZ, RZ, 0, 0 ;  /* 0x00000000ff0b7431 */ /* 0x000fe200000001ff */
[----:B------:R-:W-:Y:S02]  /*0d30*/  ISETP.NE.U32.AND P0, PT, R3, RZ, PT ;  /* 0x000000ff0300720c */ /* 0x000fe40003f05070 */
[-C--:B------:R-:W-:Y:S02]  /*0d40*/  IADD3 R9, PT, PT, RZ, -R4.reuse, RZ ;  /* 0x80000004ff097210 */ /* 0x080fe40007ffe0ff */
[----:B------:R-:W-:Y:S02]  /*0d50*/  ISETP.NE.AND.EX P0, PT, R8, RZ, PT, P0 ;  /* 0x000000ff0800720c */ /* 0x000fe40003f05300 */
[----:B------:R-:W-:-:S04]  /*0d60*/  SEL R9, R9, R4, !P1 ;  /* 0x0000000409097207 */ /* 0x000fc80004800000 */
[----:B------:R-:W-:Y:S01]  /*0d70*/  SEL R9, R9, 0xffffffff, P0 ;  /* 0xffffffff09097807 */ /* 0x000fe20000000000 */
[----:B------:R-:W-:Y:S06]  /*0d80*/  RET.REL.NODEC R10 `(_Z29kernel_excl_prefix_sum_ver2_2PfS_x) ;  /* 0xfffffff00a9c7950 */ /* 0x000fec0003c3ffff */
.L_x_4:
[----:B------:R-:W-:-:S00]  /*0d90*/  BRA `(.L_x_4) ;  /* 0xfffffffc00fc7947 */ /* 0x000fc0000383ffff */
[----:B------:R-:W-:-:S00]  /*0da0*/  NOP ;  /* 0x0000000000007918 */ /* 0x000fc00000000000 */
        /* <DEDUP_REMOVED lines=13> */
.L_x_14:


//--------------------- .text._Z29kernel_excl_prefix_sum_ver2_1PfS_ --------------------------
	.section	.text._Z29kernel_excl_prefix_sum_ver2_1PfS_,"ax",@progbits
	.align	128
        .global         _Z29kernel_excl_prefix_sum_ver2_1PfS_
        .type           _Z29kernel_excl_prefix_sum_ver2_1PfS_,@function
        .size           _Z29kernel_excl_prefix_sum_ver2_1PfS_,(.L_x_17 - _Z29kernel_excl_prefix_sum_ver2_1PfS_)
        .other          _Z29kernel_excl_prefix_sum_ver2_1PfS_,@"STO_CUDA_ENTRY STV_DEFAULT"
_Z29kernel_excl_prefix_sum_ver2_1PfS_:
.text._Z29kernel_excl_prefix_sum_ver2_1PfS_:
[----:B------:R-:W-:Y:S01]  /*0000*/  LDC R1, c[0x0][0x37c] ;  /* 0x0000df00ff017b82 */ /* 0x000fe20000000800 */
[----:B------:R-:W0:Y:S07]  /*0010*/  S2R R3, SR_TID.X ;  /* 0x0000000000037919 */ /* 0x000e2e0000002100 */
[----:B------:R-:W0:Y:S08]  /*0020*/  S2UR UR4, SR_CTAID.X ;  /* 0x00000000000479c3 */ /* 0x000e300000002500 */
[----:B------:R-:W0:Y:S02]  /*0030*/  LDC R0, c[0x0][0x360] ;  /* 0x0000d800ff007b82 */ /* 0x000e240000000800 */
[----:B0-----:R-:W-:-:S05]  /*0040*/  IMAD R0, R0, UR4, R3 ;  /* 0x0000000400007c24 */ /* 0x001fca000f8e0203 */
[----:B------:R-:W-:-:S13]  /*0050*/  ISETP.GT.AND P0, PT, R0, 0x1fff, PT ;  /* 0x00001fff0000780c */ /* 0x000fda0003f04270 */
[----:B------:R-:W-:Y:S05]  /*0060*/  @P0 EXIT ;  /* 0x000000000000094d */ /* 0x000fea0003800000 */
[----:B------:R-:W0:Y:S01]  /*0070*/  LDCU.128 UR4, c[0x0][0x380] ;  /* 0x00007000ff0477ac */ /* 0x000e220008000c00 */
[----:B------:R-:W1:Y:S01]  /*0080*/  LDC.64 R6, c[0x0][0x388] ;  /* 0x0000e200ff067b82 */ /* 0x000e620000000a00 */
[----:B------:R-:W-:Y:S01]  /*0090*/  SHF.L.U32 R11, R0, 0xb, RZ ;  /* 0x0000000b000b7819 */ /* 0x000fe200000006ff */
[----:B------:R-:W2:Y:S01]  /*00a0*/  LDCU.64 UR8, c[0x0][0x358] ;  /* 0x00006b00ff0877ac */ /* 0x000ea20008000a00 */
[----:B0-----:R-:W-:-:S04]  /*00b0*/  UIADD3 UR4, UP0, UPT, UR4, 0x8, URZ ;  /* 0x0000000804047890 */ /* 0x001fc8000ff1e0ff */
[----:B------:R-:W-:Y:S02]  /*00c0*/  UIADD3.X UR5, UPT, UPT, URZ, UR5, URZ, UP0, !UPT ;  /* 0x00000005ff057290 */ /* 0x000fe400087fe4ff */
[----:B------:R-:W-:Y:S01]  /*00d0*/  MOV R2, UR4 ;  /* 0x0000000400027c02 */ /* 0x000fe20008000f00 */
[----:B-1----:R-:W-:-:S03]  /*00e0*/  IMAD.WIDE R6, R11, 0x4, R6 ;  /* 0x000000040b067825 */ /* 0x002fc600078e0206 */
[----:B------:R-:W-:-:S03]  /*00f0*/  MOV R3, UR5 ;  /* 0x0000000500037c02 */ /* 0x000fc60008000f00 */
[----:B--2---:R-:W2:Y:S01]  /*0100*/  LDG.E R6, desc[UR8][R6.64] ;  /* 0x0000000806067981 */ /* 0x004ea2000c1e1900 */
[----:B------:R-:W-:-:S05]  /*0110*/  IMAD.WIDE R14, R11, 0x4, R2 ;  /* 0x000000040b0e7825 */ /* 0x000fca00078e0202 */
[----:B------:R-:W2:Y:S01]  /*0120*/  LDG.E R13, desc[UR8][R14.64+-0x8] ;  /* 0xfffff8080e0d7981 */ /* 0x000ea2000c1e1900 */
[----:B------:R-:W-:-:S04]  /*0130*/  UIADD3 UR4, UP0, UPT, UR6, 0x10, URZ ;  /* 0x0000001006047890 */ /* 0x000fc8000ff1e0ff */
[----:B------:R-:W-:Y:S02]  /*0140*/  UIADD3.X UR5, UPT, UPT, URZ, UR7, URZ, UP0, !UPT ;  /* 0x00000007ff057290 */ /* 0x000fe400087fe4ff */
[----:B------:R-:W-:-:S04]  /*0150*/  MOV R4, UR4 ;  /* 0x0000000400047c02 */ /* 0x000fc80008000f00 */
[----:B------:R-:W-:-:S03]  /*0160*/  MOV R5, UR5 ;  /* 0x0000000500057c02 */ /* 0x000fc60008000f00 */
[----:B------:R-:W-:-:S04]  /*0170*/  IMAD.WIDE R8, R11, 0x4, R4 ;  /* 0x000000040b087825 */ /* 0x000fc800078e0204 */
[----:B--2---:R-:W-:-:S05]  /*0180*/  FADD R13, R6, R13 ;  /* 0x0000000d060d7221 */ /* 0x004fca0000000000 */
[----:B------:R0:W-:Y:S04]  /*0190*/  STG.E desc[UR8][R8.64+-0xc], R13 ;  /* 0xfffff40d08007986 */ /* 0x0001e8000c101908 */
[----:B------:R-:W2:Y:S02]  /*01a0*/  LDG.E R0, desc[UR8][R14.64+-0x4] ;  /* 0xfffffc080e007981 */ /* 0x000ea4000c1e1900 */
[----:B--2---:R-:W-:-:S05]  /*01b0*/  FADD R17, R13, R0 ;  /* 0x000000000d117221 */ /* 0x004fca0000000000 */
[----:B------:R1:W-:Y:S04]  /*01c0*/  STG.E desc[UR8][R8.64+-0x8], R17 ;  /* 0xfffff81108007986 */ /* 0x0003e8000c101908 */
[----:B------:R-:W2:Y:S02]  /*01d0*/  LDG.E R0, desc[UR8][R14.64] ;  /* 0x000000080e007981 */ /* 0x000ea4000c1e1900 */
[----:B--2---:R-:W-:-:S05]  /*01e0*/  FADD R19, R17, R0 ;  /* 0x0000000011137221 */ /* 0x004fca0000000000 */
[----:B------:R2:W-:Y:S04]  /*01f0*/  STG.E desc[UR8][R8.64+-0x4], R19 ;  /* 0xfffffc1308007986 */ /* 0x0005e8000c101908 */
[----:B------:R-:W3:Y:S01]  /*0200*/  LDG.E R0, desc[UR8][R14.64+0x4] ;  /* 0x000004080e007981 */ /* 0x000ee2000c1e1900 */
[----:B------:R-:W-:-:S05]  /*0210*/  IADD3 R7, PT, PT, R11, 0x4, RZ ;  /* 0x000000040b077810 */ /* 0x000fca0007ffe0ff */
[----:B------:R-:W-:-:S04]  /*0220*/  IMAD.WIDE R10, R7, 0x4, R2 ;  /* 0x00000004070a7825 */ /* 0x000fc800078e0202 */
[----:B---3--:R-:W-:-:S05]  /*0230*/  FADD R21, R19, R0 ;  /* 0x0000000013157221 */ /* 0x008fca0000000000 */
[----:B------:R3:W-:Y:S04]  /*0240*/  STG.E desc[UR8][R8.64], R21 ;  /* 0x0000001508007986 */ /* 0x0007e8000c101908 */
[----:B------:R-:W1:Y:S01]  /*0250*/  LDG.E R0, desc[UR8][R10.64+-0x8] ;  /* 0xfffff8080a007981 */ /* 0x000e62000c1e1900 */
[----:B0-----:R-:W-:-:S04]  /*0260*/  IMAD.WIDE R12, R7, 0x4, R4 ;  /* 0x00000004070c7825 */ /* 0x001fc800078e0204 */
[----:B-1----:R-:W-:-:S05]  /*0270*/  FADD R17, R21, R0 ;  /* 0x0000000015117221 */ /* 0x002fca0000000000 */
[----:B------:R3:W-:Y:S04]  /*0280*/  STG.E desc[UR8][R12.64+-0xc], R17 ;  /* 0xfffff4110c007986 */ /* 0x0007e8000c101908 */
[----:B------:R-:W2:Y:S02]  /*0290*/  LDG.E R0, desc[UR8][R10.64+-0x4] ;  /* 0xfffffc080a007981 */ /* 0x000ea4000c1e1900 */
[----:B--2---:R-:W-:-:S05]  /*02a0*/  FADD R19, R17, R0 ;  /* 0x0000000011137221 */ /* 0x004fca0000000000 */
[----:B------:R3:W-:Y:S04]  /*02b0*/  STG.E desc[UR8][R12.64+-0x8], R19 ;  /* 0xfffff8130c007986 */ /* 0x0007e8000c101908 */
[----:B------:R-:W2:Y:S01]  /*02c0*/  LDG.E R0, desc[UR8][R10.64] ;  /* 0x000000080a007981 */ /* 0x000ea2000c1e1900 */
[----:B------:R-:W-:Y:S01]  /*02d0*/  UMOV UR4, 0x4 ;  /* 0x0000000400047882 */ /* 0x000fe20000000000 */
[----:B--2---:R-:W-:-:S05]  /*02e0*/  FADD R15, R19, R0 ;  /* 0x00000000130f7221 */ /* 0x004fca0000000000 */
[----:B------:R3:W-:Y:S02]  /*02f0*/  STG.E desc[UR8][R12.64+-0x4], R15 ;  /* 0xfffffc0f0c007986 */ /* 0x0007e4000c101908 */
.L_x_5:
[----:B------:R-:W2:Y:S01]  /*0300*/  LDG.E R10, desc[UR8][R10.64+0x4] ;  /* 0x000004080a0a7981 */ /* 0x000ea2000c1e1900 */
[----:B---34-:R-:W-:Y:S01]  /*0310*/  IADD3 R9, PT, PT, R7, 0x4, RZ ;  /* 0x0000000407097810 */ /* 0x018fe20007ffe0ff */
[----:B--2---:R-:W-:-:S04]  /*0320*/  FADD R17, R10, R15 ;  /* 0x0000000f0a117221 */ /* 0x004fc80000000000 */
[C---:B------:R-:W-:Y:S01]  /*0330*/  IMAD.WIDE R14, R9.reuse, 0x4, R2 ;  /* 0x00000004090e7825 */ /* 0x040fe200078e0202 */
[----:B------:R0:W-:Y:S04]  /*0340*/  STG.E desc[UR8][R12.64], R17 ;  /* 0x000000110c007986 */ /* 0x0001e8000c101908 */
[----:B------:R-:W2:Y:S01]  /*0350*/  LDG.E R0, desc[UR8][R14.64+-0x8] ;  /* 0xfffff8080e007981 */ /* 0x000ea2000c1e1900 */
[----:B------:R-:W-:-:S04]  /*0360*/  IMAD.WIDE R8, R9, 0x4, R4 ;  /* 0x0000000409087825 */ /* 0x000fc800078e0204 */
[----:B--2---:R-:W-:-:S05]  /*0370*/  FADD R19, R17, R0 ;  /* 0x0000000011137221 */ /* 0x004fca0000000000 */
[----:B------:R1:W-:Y:S04]  /*0380*/  STG.E desc[UR8][R8.64+-0xc], R19 ;  /* 0xfffff41308007986 */ /* 0x0003e8000c101908 */
[----:B------:R-:W2:Y:S02]  /*0390*/  LDG.E R0, desc[UR8][R14.64+-0x4] ;  /* 0xfffffc080e007981 */ /* 0x000ea4000c1e1900 */
[----:B--2---:R-:W-:-:S05]  /*03a0*/  FADD R21, R19, R0 ;  /* 0x0000000013157221 */ /* 0x004fca0000000000 */
[----:B------:R2:W-:Y:S04]  /*03b0*/  STG.E desc[UR8][R8.64+-0x8], R21 ;  /* 0xfffff81508007986 */ /* 0x0005e8000c101908 */
[----:B------:R-:W3:Y:S02]  /*03c0*/  LDG.E R0, desc[UR8][R14.64] ;  /* 0x000000080e007981 */ /* 0x000ee4000c1e1900 */
[----:B---3--:R-:W-:-:S05]  /*03d0*/  FADD R23, R21, R0 ;  /* 0x0000000015177221 */ /* 0x008fca0000000000 */
[----:B------:R3:W-:Y:S04]  /*03e0*/  STG.E desc[UR8][R8.64+-0x4], R23 ;  /* 0xfffffc1708007986 */ /* 0x0007e8000c101908 */
[----:B------:R-:W4:Y:S01]  /*03f0*/  LDG.E R0, desc[UR8][R14.64+0x4] ;  /* 0x000004080e007981 */ /* 0x000f22000c1e1900 */
[----:B------:R-:W-:-:S05]  /*0400*/  IADD3 R11, PT, PT, R7, 0x8, RZ ;  /* 0x00000008070b7810 */ /* 0x000fca0007ffe0ff */
[----:B0-----:R-:W-:-:S04]  /*0410*/  IMAD.WIDE R12, R11, 0x4, R2 ;  /* 0x000000040b0c7825 */ /* 0x001fc800078e0202 */
[----:B----4-:R-:W-:-:S05]  /*0420*/  FADD R17, R23, R0 ;  /* 0x0000000017117221 */ /* 0x010fca0000000000 */
[----:B------:R0:W-:Y:S04]  /*0430*/  STG.E desc[UR8][R8.64], R17 ;  /* 0x0000001108007986 */ /* 0x0001e8000c101908 */
[----:B------:R-:W1:Y:S01]  /*0440*/  LDG.E R0, desc[UR8][R12.64+-0x8] ;  /* 0xfffff8080c007981 */ /* 0x000e62000c1e1900 */
[----:B------:R-:W-:-:S04]  /*0450*/  IMAD.WIDE R10, R11, 0x4, R4 ;  /* 0x000000040b0a7825 */ /* 0x000fc800078e0204 */
[----:B-1----:R-:W-:-:S05]  /*0460*/  FADD R19, R17, R0 ;  /* 0x0000000011137221 */ /* 0x002fca0000000000 */
        /* <DEDUP_REMOVED lines=8> */
[----:B0-----:R-:W-:-:S05]  /*04f0*/  IADD3 R9, PT, PT, R7, 0xc, RZ ;  /* 0x0000000c07097810 */ /* 0x001fca0007ffe0ff */
[----:B------:R-:W-:-:S04]  /*0500*/  IMAD.WIDE R14, R9, 0x4, R2 ;  /* 0x00000004090e7825 */ /* 0x000fc800078e0202 */
        /* <DEDUP_REMOVED lines=102> */
[----:B------:R-:W3:Y:S01]  /*0b70*/  LDG.E R0, desc[UR8][R14.64+0x4] ;  /* 0x000004080e007981 */ /* 0x000ee2000c1e1900 */
[----:B------:R-:W-:-:S05]  /*0b80*/  IADD3 R7, PT, PT, R7, 0x28, RZ ;  /* 0x0000002807077810 */ /* 0x000fca0007ffe0ff */
[----:B0-----:R-:W-:-:S04]  /*0b90*/  IMAD.WIDE R10, R7, 0x4, R2 ;  /* 0x00000004070a7825 */ /* 0x001fc800078e0202 */
[----:B---3--:R-:W-:-:S05]  /*0ba0*/  FADD R17, R0, R23 ;  /* 0x0000001700117221 */ /* 0x008fca0000000000 */
        /* <DEDUP_REMOVED lines=8> */
[----:B------:R-:W2:Y:S01]  /*0c30*/  LDG.E R0, desc[UR8][R10.64] ;  /* 0x000000080a007981 */ /* 0x000ea2000c1e1900 */
[----:B------:R-:W-:-:S04]  /*0c40*/  UIADD3 UR4, UPT, UPT, UR4, 0x28, URZ ;  /* 0x0000002804047890 */ /* 0x000fc8000fffe0ff */
[----:B------:R-:W-:Y:S01]  /*0c50*/  UISETP.NE.AND UP0, UPT, UR4, 0x7fc, UPT ;  /* 0x000007fc0400788c */ /* 0x000fe2000bf05270 */
[----:B--2---:R-:W-:-:S05]  /*0c60*/  FADD R15, R21, R0 ;  /* 0x00000000150f7221 */ /* 0x004fca0000000000 */
[----:B------:R4:W-:Y:S03]  /*0c70*/  STG.E desc[UR8][R12.64+-0x4], R15 ;  /* 0xfffffc0f0c007986 */ /* 0x0009e6000c101908 */
[----:B------:R-:W-:Y:S05]  /*0c80*/  BRA.U UP0, `(.L_x_5) ;  /* 0xfffffff5009c7547 */ /* 0x000fea000b83ffff */
[----:B------:R-:W-:Y:S05]  /*0c90*/  EXIT ;  /* 0x000000000000794d */ /* 0x000fea0003800000 */
.L_x_6:
        /* <DEDUP_REMOVED lines=14> */
.L_x_17:


//--------------------- .text._Z29kernel_excl_prefix_sum_ver1_2PfS_x --------------------------
	.section	.text._Z29kernel_excl_prefix_sum_ver1_2PfS_x,"ax",@progbits
	.align	128
        .global         _Z29kernel_excl_prefix_sum_ver1_2PfS_x
        .type           _Z29kernel_excl_prefix_sum_ver1_2PfS_x,@function
        .size           _Z29kernel_excl_prefix_sum_ver1_2PfS_x,(.L_x_15 - _Z29kernel_excl_prefix_sum_ver1_2PfS_x)
        .other          _Z29kernel_excl_prefix_sum_ver1_2PfS_x,@"STO_CUDA_ENTRY STV_DEFAULT"
_Z29kernel_excl_prefix_sum_ver1_2PfS_x:
.text._Z29kernel_excl_prefix_sum_ver1_2PfS_x:
[----:B------:R-:W-:Y:S08]  /*0000*/  LDC R1, c[0x0][0x37c] ;  /* 0x0000df00ff017b82 */ /* 0x000ff00000000800 */
[----:B------:R-:W0:Y:S01]  /*0010*/  LDC.64 R6, c[0x0][0x390] ;  /* 0x0000e400ff067b82 */ /* 0x000e220000000a00 */
[----:B------:R-:W1:Y:S01]  /*0020*/  S2R R8, SR_TID.X ;  /* 0x0000000000087919 */ /* 0x000e620000002100 */
[----:B------:R-:W2:Y:S06]  /*0030*/  LDCU.64 UR6, c[0x0][0x358] ;  /* 0x00006b00ff0677ac */ /* 0x000eac0008000a00 */
[----:B------:R-:W1:Y:S08]  /*0040*/  S2UR UR4, SR_CTAID.X ;  /* 0x00000000000479c3 */ /* 0x000e700000002500 */
[----:B------:R-:W3:Y:S01]  /*0050*/  LDC.64 R12, c[0x0][0x380] ;  /* 0x0000e000ff0c7b82 */ /* 0x000ee20000000a00 */
[----:B0-----:R-:W-:-:S04]  /*0060*/  SHF.R.S32.HI R3, RZ, 0x1f, R7 ;  /* 0x0000001fff037819 */ /* 0x001fc80000011407 */
[----:B------:R-:W-:-:S05]  /*0070*/  LEA.HI R2, P0, R3, R6, RZ, 0xb ;  /* 0x0000000603027211 */ /* 0x000fca00078158ff */
[----:B------:R-:W-:-:S05]  /*0080*/  IMAD.X R3, RZ, RZ, R7, P0 ;  /* 0x000000ffff037224 */ /* 0x000fca00000e0607 */
        /* <DEDUP_REMOVED lines=11> */
[----:B------:R-:W-:-:S04]  /*0140*/  IMAD.MOV.U32 R8, RZ, RZ, R10 ;  /* 0x000000ffff087224 */ /* 0x000fc800078e000a */
[----:B------:R-:W-:Y:S01]  /*0150*/  IMAD R11, R8, R9, RZ ;  /* 0x00000009080b7224 */ /* 0x000fe200078e02ff */
[----:B------:R-:W-:-:S03]  /*0160*/  IABS R8, R2 ;  /* 0x0000000200087213 */ /* 0x000fc60000000000 */
[----:B------:R-:W-:Y:S01]  /*0170*/  IMAD.HI.U32 R5, R5, R11, R4 ;  /* 0x0000000b05057227 */ /* 0x000fe200078e0004 */
[----:B------:R-:W-:Y:S01]  /*0180*/  IADD3 R4, PT, PT, RZ, -R8, RZ ;  /* 0x80000008ff047210 */ /* 0x000fe20007ffe0ff */
[----:B------:R-:W0:Y:S04]  /*0190*/  LDC.64 R10, c[0x0][0x388] ;  /* 0x0000e200ff0a7b82 */ /* 0x000e280000000a00 */
[----:B------:R-:W-:-:S04]  /*01a0*/  IMAD.HI.U32 R5, R5, R0, RZ ;  /* 0x0000000005057227 */ /* 0x000fc800078e00ff */
[----:B------:R-:W-:Y:S01]  /*01b0*/  IMAD R0, R5, R4, R0 ;  /* 0x0000000405007224 */ /* 0x000fe200078e0200 */
[----:B------:R-:W-:-:S04]  /*01c0*/  LOP3.LUT R4, RZ, R2, RZ, 0x33, !PT ;  /* 0x00000002ff047212 */ /* 0x000fc800078e33ff */
[----:B------:R-:W-:-:S13]  /*01d0*/  ISETP.GT.U32.AND P1, PT, R9, R0, PT ;  /* 0x000000000900720c */ /* 0x000fda0003f24070 */
[----:B------:R-:W-:Y:S02]  /*01e0*/  @!P1 IMAD.IADD R0, R0, 0x1, -R9 ;  /* 0x0000000100009824 */ /* 0x000fe400078e0a09 */
[----:B------:R-:W-:-:S03]  /*01f0*/  @!P1 VIADD R5, R5, 0x1 ;  /* 0x0000000105059836 */ /* 0x000fc60000000000 */
[----:B------:R-:W-:Y:S02]  /*0200*/  ISETP.GE.U32.AND P0, PT, R0, R9, PT ;  /* 0x000000090000720c */ /* 0x000fe40003f06070 */
[----:B------:R-:W-:-:S04]  /*0210*/  LOP3.LUT R0, R3, R2, RZ, 0x3c, !PT ;  /* 0x0000000203007212 */ /* 0x000fc800078e3cff */
[----:B------:R-:W-:-:S07]  /*0220*/  ISETP.GE.AND P2, PT, R0, RZ, PT ;  /* 0x000000ff0000720c */ /* 0x000fce0003f46270 */
[----:B------:R-:W-:Y:S02]  /*0230*/  @P0 IADD3 R5, PT, PT, R5, 0x1, RZ ;  /* 0x0000000105050810 */ /* 0x000fe40007ffe0ff */
[----:B------:R-:W-:-:S04]  /*0240*/  ISETP.NE.AND P0, PT, R2, RZ, PT ;  /* 0x000000ff0200720c */ /* 0x000fc80003f05270 */
[----:B------:R-:W-:-:S05]  /*0250*/  @!P2 IMAD.MOV R5, RZ, RZ, -R5 ;  /* 0x000000ffff05a224 */ /* 0x000fca00078e0a05 */
        /* <DEDUP_REMOVED lines=8> */
[----:B------:R-:W-:Y:S04]  /*02e0*/  BSSY.RECONVERGENT B0, `(.L_x_7) ;  /* 0x0000021000007945 */ /* 0x000fe80003800200 */
[----:B------:R-:W-:-:S05]  /*02f0*/  IMAD R3, R2, R5, R3 ;  /* 0x0000000502037224 */ /* 0x000fca00078e0203 */
[----:B------:R-:W-:-:S05]  /*0300*/  SHF.R.S32.HI R5, RZ, 0x1f, R3 ;  /* 0x0000001fff057819 */ /* 0x000fca0000011403 */
[----:B------:R-:W-:-:S04]  /*0310*/  IMAD R8, R5, R6, RZ ;  /* 0x0000000605087224 */ /* 0x000fc800078e02ff */
[C---:B------:R-:W-:Y:S01]  /*0320*/  IMAD R9, R3.reuse, R7, R8 ;  /* 0x0000000703097224 */ /* 0x040fe200078e0208 */
[----:B------:R-:W-:Y:S01]  /*0330*/  SHF.R.S32.HI R8, RZ, 0x1f, R2 ;  /* 0x0000001fff087819 */ /* 0x000fe20000011402 */
        /* <DEDUP_REMOVED lines=8> */
[----:B0-----:R-:W-:-:S06]  /*03c0*/  VIADD R8, R5, 0xffffffe ;  /* 0x0ffffffe05087836 */ /* 0x001fcc0000000000 */
[----:B------:R0:W1:Y:S02]  /*03d0*/  F2I.FTZ.U32.TRUNC.NTZ R9, R8 ;  /* 0x0000000800097305 */ /* 0x000064000021f000 */
[----:B0-----:R-:W-:Y:S01]  /*03e0*/  IMAD.MOV.U32 R8, RZ, RZ, RZ ;  /* 0x000000ffff087224 */ /* 0x001fe200078e00ff */
[----:B-1----:R-:W-:-:S05]  /*03f0*/  IADD3 R7, PT, PT, RZ, -R9, RZ ;  /* 0x80000009ff077210 */ /* 0x002fca0007ffe0ff */
        /* <DEDUP_REMOVED lines=13> */
.L_x_8:
[----:B------:R-:W-:-:S07]  /*04d0*/  MOV R10, 0x4f0 ;  /* 0x000004f0000a7802 */ /* 0x000fce0000000f00 */
[----:B------:R-:W-:Y:S05]  /*04e0*/  CALL.REL.NOINC `($__internal_1_$__cuda_sm20_div_s64) ;  /* 0x00000000006c7944 */ /* 0x000fea0003c00000 */
.L_x_9:
[----:B------:R-:W-:Y:S05]  /*04f0*/  BSYNC.RECONVERGENT B0 ;  /* 0x0000000000007941 */ /* 0x000fea0003800200 */
.L_x_7:
[----:B------:R-:W-:-:S05]  /*0500*/  IMAD.IADD R9, R0, 0x1, R9 ;  /* 0x0000000100097824 */ /* 0x000fca00078e0209 */
[----:B------:R-:W-:-:S13]  /*0510*/  ISETP.GT.AND P0, PT, R9, 0xffffff, PT ;  /* 0x00ffffff0900780c */ /* 0x000fda0003f04270 */
[----:B------:R-:W-:Y:S05]  /*0520*/  @P0 EXIT ;  /* 0x000000000000094d */ /* 0x000fea0003800000 */
[----:B------:R-:W0:Y:S01]  /*0530*/  LDCU.64 UR4, c[0x0][0x388] ;  /* 0x00007100ff0477ac */ /* 0x000e220008000a00 */
[----:B------:R-:W-:Y:S01]  /*0540*/  IADD3 R10, PT, PT, R9, 0x7fc, RZ ;  /* 0x000007fc090a7810 */ /* 0x000fe20007ffe0ff */
[----:B0-----:R-:W-:-:S04]  /*0550*/  UIADD3 UR4, UP0, UPT, UR4, 0x8, URZ ;  /* 0x0000000804047890 */ /* 0x001fc8000ff1e0ff */
[----:B------:R-:W-:-:S12]  /*0560*/  UIADD3.X UR5, UPT, UPT, URZ, UR5, URZ, UP0, !UPT ;  /* 0x00000005ff057290 */ /* 0x000fd800087fe4ff */
.L_x_10:
[----:B0-----:R-:W-:Y:S01]  /*0570*/  MOV R5, UR5 ;  /* 0x0000000500057c02 */ /* 0x001fe20008000f00 */
[----:B------:R-:W-:-:S04]  /*0580*/  IMAD.U32 R4, RZ, RZ, UR4 ;  /* 0x00000004ff047e24 */ /* 0x000fc8000f8e00ff */
[----:B------:R-:W-:-:S05]  /*0590*/  IMAD.WIDE R4, R9, 0x4, R4 ;  /* 0x0000000409047825 */ /* 0x000fca00078e0204 */
[----:B------:R-:W2:Y:S04]  /*05a0*/  LDG.E R0, desc[UR6][R4.64+-0x8] ;  /* 0xfffff80604007981 */ /* 0x000ea8000c1e1900 */
[----:B------:R-:W3:Y:S04]  /*05b0*/  LDG.E R2, desc[UR6][R4.64+-0x4] ;  /* 0xfffffc0604027981 */ /* 0x000ee8000c1e1900 */
[----:B------:R-:W4:Y:S04]  /*05c0*/  LDG.E R6, desc[UR6][R4.64] ;  /* 0x0000000604067981 */ /* 0x000f28000c1e1900 */
        /* <DEDUP_REMOVED lines=9> */
[----:B------:R0:W-:Y:S04]  /*0660*/  STG.E desc[UR6][R4.64], R13 ;  /* 0x0000000d04007986 */ /* 0x0001e8000c101906 */
[----:B------:R0:W-:Y:S01]  /*0670*/  STG.E desc[UR6][R4.64+0x4], R15 ;  /* 0x0000040f04007986 */ /* 0x0001e2000c101906 */
[----:B------:R-:W-:Y:S05]  /*0680*/  @!P0 BRA `(.L_x_10) ;  /* 0xfffffffc00b88947 */ /* 0x000fea000383ffff */
[----:B------:R-:W-:Y:S05]  /*0690*/  EXIT ;  /* 0x000000000000794d */ /* 0x000fea0003800000 */
        .weak           $__internal_1_$__cuda_sm20_div_s64
        .type           $__internal_1_$__cuda_sm20_div_s64,@function
        .size           $__internal_1_$__cuda_sm20_div_s64,(.L_x_15 - $__internal_1_$__cuda_sm20_div_s64)
$__internal_1_$__cuda_sm20_div_s64:
[----:B------:R-:W-:Y:S02]  /*06a0*/  IADD3 R5, P1, PT, RZ, -R2, RZ ;  /* 0x80000002ff057210 */ /* 0x000fe40007f3e0ff */
[----:B------:R-:W-:Y:S02]  /*06b0*/  ISETP.GE.AND P0, PT, R8, RZ, PT ;  /* 0x000000ff0800720c */ /* 0x000fe40003f06270 */
[----:B------:R-:W-:Y:S02]  /*06c0*/  IADD3.X R7, PT, PT, RZ, ~R8, RZ, P1, !PT ;  /* 0x80000008ff077210 */ /* 0x000fe40000ffe4ff */
        /* <DEDUP_REMOVED lines=27> */
[----:B------:R-:W-:-:S03]  /*0880*/  SEL R6, R13, R6, !P3 ;  /* 0x000000060d067207 */ /* 0x000fc60005800000 */
[----:B------:R-:W-:Y:S02]  /*0890*/  HFMA2 R13, -RZ, RZ, 0, 0 ;  /* 0x00000000ff0d7431 */ /* 0x000fe400000001ff */
        /* <DEDUP_REMOVED lines=21> */
[----:B------:R-:W-:Y:S01]  /*09f0*/  IADD3 R15, P1, PT, -R12, R6, RZ ;  /* 0x000000060c0f7210 */ /* 0x000fe20007f3e1ff */
[----:B------:R-:W-:Y:S02]  /*0a00*/  VIADD R6, R11, 0x1 ;  /* 0x000000010b067836 */ /* 0x000fe40000000000 */
        /* <DEDUP_REMOVED lines=9> */
[----:B------:R-:W-:-:S02]  /*0aa0*/  ISETP.GE.U32.AND P0, PT, R7, R4, PT ;  /* 0x000000040700720c */ /* 0x000fc40003f06070 */
[----:B------:R-:W-:Y:S02]  /*0ab0*/  IADD3 R4, PT, PT, R11, 0x1, RZ ;  /* 0x000000010b047810 */ /* 0x000fe40007ffe0ff */
[----:B------:R-:W-:Y:S02]  /*0ac0*/  ISETP.GE.U32.AND.EX P0, PT, R13, R5, PT, P0 ;  /* 0x000000050d00720c */ /* 0x000fe40003f06100 */
[----:B------:R-:W-:Y:S02]  /*0ad0*/  ISETP.GE.AND P1, PT, R9, RZ, PT ;  /* 0x000000ff0900720c */ /* 0x000fe40003f26270 */
[----:B------:R-:W-:Y:S02]  /*0ae0*/  SEL R4, R4, R11, P0 ;  /* 0x0000000b04047207 */ /* 0x000fe40000000000 */
[----:B------:R-:W-:Y:S02]  /*0af0*/  ISETP.NE.U32.AND P0, PT, R2, RZ, PT ;  /* 0x000000ff0200720c */ /* 0x000fe40003f05070 */
[----:B------:R-:W-:Y:S01]  /*0b00*/  MOV R11, 0x0 ;  /* 0x00000000000b7802 */ /* 0x000fe20000000f00 */
[----:B------:R-:W-:Y:S01]  /*0b10*/  IMAD.MOV R9, RZ, RZ, -R4 ;  /* 0x000000ffff097224 */ /* 0x000fe200078e0a04 */
[----:B------:R-:W-:-:S04]  /*0b20*/  ISETP.NE.AND.EX P0, PT, R8, RZ, PT, P0 ;  /* 0x000000ff0800720c */ /* 0x000fc80003f05300 */
[----:B------:R-:W-:-:S04]  /*0b30*/  SEL R9, R9, R4, !P1 ;  /* 0x0000000409097207 */ /* 0x000fc80004800000 */
[----:B------:R-:W-:Y:S01]  /*0b40*/  SEL R9, R9, 0xffffffff, P0 ;  /* 0xffffffff09097807 */ /* 0x000fe20000000000 */
[----:B------:R-:W-:Y:S06]  /*0b50*/  RET.REL.NODEC R10 `(_Z29kernel_excl_prefix_sum_ver1_2PfS_x) ;  /* 0xfffffff40a287950 */ /* 0x000fec0003c3ffff */
.L_x_11:
        /* <DEDUP_REMOVED lines=10> */
.L_x_15:


//--------------------- .text._Z29kernel_excl_prefix_sum_ver1_1PfS_ --------------------------
	.section	.text._Z29kernel_excl_prefix_sum_ver1_1PfS_,"ax",@progbits
	.align	128
        .global         _Z29kernel_excl_prefix_sum_ver1_1PfS_
        .type           _Z29kernel_excl_prefix_sum_ver1_1PfS_,@function
        .size           _Z29kernel_excl_prefix_sum_ver1_1PfS_,(.L_x_19 - _Z29kernel_excl_prefix_sum_ver1_1PfS_)
        .other          _Z29kernel_excl_prefix_sum_ver1_1PfS_,@"STO_CUDA_ENTRY STV_DEFAULT"
_Z29kernel_excl_prefix_sum_ver1_1PfS_:
.text._Z29kernel_excl_prefix_sum_ver1_1PfS_:
        /* <DEDUP_REMOVED lines=48> */
.L_x_12:
        /* <DEDUP_REMOVED lines=154> */
.L_x_13:
        /* <DEDUP_REMOVED lines=14> */
.L_x_19:


//--------------------- .nv.shared.reserved.0     --------------------------
	.section	.nv.shared.reserved.0,"aw",@nobits
	.weak		__nv_reservedSMEM_offset_0_alias
	.size		__nv_reservedSMEM_offset_0_alias, 0, 64
	.other		__nv_reservedSMEM_offset_0_alias,@"STO_CUDA_RESERVED_SHARED STV_DEFAULT"
__nv_reservedSMEM_offset_0_alias:
	.zero		0
	.zero		64


//--------------------- .nv.constant0._Z29kernel_excl_prefix_sum_ver2_2PfS_x --------------------------
	.section	.nv.constant0._Z29kernel_excl_prefix_sum_ver2_2PfS_x,"a",@progbits
	.sectionflags	@""
	.align	4
.nv.constant0._Z29kernel_excl_prefix_sum_ver2_2PfS_x:
	.zero		920


//--------------------- .nv.constant0._Z29kernel_excl_prefix_sum_ver2_1PfS_ --------------------------
	.section	.nv.constant0._Z29kernel_excl_prefix_sum_ver2_1PfS_,"a",@progbits
	.sectionflags	@""
	.align	4
.nv.constant0._Z29kernel_excl_prefix_sum_ver2_1PfS_:
	.zero		912


//--------------------- .nv.constant0._Z29kernel_excl_prefix_sum_ver1_2PfS_x --------------------------
	.section	.nv.constant0._Z29kernel_excl_prefix_sum_ver1_2PfS_x,"a",@progbits
	.sectionflags	@""
	.align	4
.nv.constant0._Z29kernel_excl_prefix_sum_ver1_2PfS_x:
	.zero		920


//--------------------- .nv.constant0._Z29kernel_excl_prefix_sum_ver1_1PfS_ --------------------------
	.section	.nv.constant0._Z29kernel_excl_prefix_sum_ver1_1PfS_,"a",@progbits
	.sectionflags	@""
	.align	4
.nv.constant0._Z29kernel_excl_prefix_sum_ver1_1PfS_:
	.zero		912


//--------------------- SYMBOLS --------------------------

	.type		.nv.reservedSmem.offset0,@object
	.size		.nv.reservedSmem.offset0,0x4
